	.target	sm_90a

	.elftype	@"ET_EXEC"


//--------------------- .note.nv.tkinfo           --------------------------
	.section	.note.nv.tkinfo,"",@"SHT_NOTE"
	.sectionflags	@"SHF_NOTE_NV_TKINFO"
	.tkinfo
        /*0018*/ 	.word	0x00000002
        /*0030*/ 	.string	""
        /*0030*/ 	.string	"ptxas"
        /*0030*/ 	.string	"Cuda compilation tools, release 13.0, V13.0.88"
        /*0030*/ 	.string	"Build cuda_13.0.r13.0/compiler.36424714_0"
        /*0030*/ 	.string	"-v  -suppress-debug-info  -lineinfo  -arch sm_90a "



//--------------------- .note.nv.cuinfo           --------------------------
	.section	.note.nv.cuinfo,"",@"SHT_NOTE"
	.sectionflags	@"SHF_NOTE_NV_CUINFO"
        /*0018*/ 	.short	0x0002
        /*001a*/ 	.short	0x005a
        /*001c*/ 	.short	0x0082
	.zero		2


//--------------------- .nv.info                  --------------------------
	.section	.nv.info,"",@"SHT_CUDA_INFO"
	.align	4


	//----- nvinfo : EIATTR_REGCOUNT
	.align		4
        /*0000*/ 	.byte	0x04, 0x2f
        /*0002*/ 	.short	(.L_1 - .L_0)
	.align		4
.L_0:
        /*0004*/ 	.word	index@(gluon_wgmma)
        /*0008*/ 	.word	0x000000ff


	//----- nvinfo : EIATTR_FRAME_SIZE
	.align		4
.L_1:
        /*000c*/ 	.byte	0x04, 0x11
        /*000e*/ 	.short	(.L_3 - .L_2)
	.align		4
.L_2:
        /*0010*/ 	.word	index@(gluon_wgmma)
        /*0014*/ 	.word	0x000008e0


	//----- nvinfo : EIATTR_MIN_STACK_SIZE
	.align		4
.L_3:
        /*0018*/ 	.byte	0x04, 0x12
        /*001a*/ 	.short	(.L_5 - .L_4)
	.align		4
.L_4:
        /*001c*/ 	.word	index@(gluon_wgmma)
        /*0020*/ 	.word	0x000008e0
.L_5:


//--------------------- .nv.compat                --------------------------
	.section	.nv.compat,"",@"SHT_CUDA_COMPAT_INFO"
	.align	4
        /*0000*/ 	.byte	0x02, 0x09, 0x01, 0x00, 0x02, 0x02, 0x04, 0x00, 0x02, 0x05, 0x05, 0x00, 0x03, 0x07, 0x01, 0x01
        /*0010*/ 	.byte	0x02, 0x03, 0x03, 0x00, 0x02, 0x06, 0x01, 0x00, 0x04, 0x0b, 0x08, 0x00, 0x00, 0x00, 0x00, 0x00
        /*0020*/ 	.byte	0x00, 0x00, 0x00, 0x00


//--------------------- .nv.info.gluon_wgmma      --------------------------
	.section	.nv.info.gluon_wgmma,"",@"SHT_CUDA_INFO"
	.sectionflags	@""
	.align	4


	//----- nvinfo : EIATTR_CUDA_API_VERSION
	.align		4
        /*0000*/ 	.byte	0x04, 0x37
        /*0002*/ 	.short	(.L_7 - .L_6)
.L_6:
        /*0004*/ 	.word	0x00000082


	//----- nvinfo : EIATTR_KPARAM_INFO
	.align		4
.L_7:
        /*0008*/ 	.byte	0x04, 0x17
        /*000a*/ 	.short	(.L_9 - .L_8)
.L_8:
        /*000c*/ 	.word	0x00000000
        /*0010*/ 	.short	0x000a
        /*0012*/ 	.short	0x0048
        /*0014*/ 	.byte	0x00, 0xf4, 0x21, 0x00


	//----- nvinfo : EIATTR_KPARAM_INFO
	.align		4
.L_9:
        /*0018*/ 	.byte	0x04, 0x17
        /*001a*/ 	.short	(.L_11 - .L_10)
.L_10:
        /*001c*/ 	.word	0x00000000
        /*0020*/ 	.short	0x0009
        /*0022*/ 	.short	0x0040
        /*0024*/ 	.byte	0x00, 0xf4, 0x21, 0x00


	//----- nvinfo : EIATTR_KPARAM_INFO
	.align		4
.L_11:
        /*0028*/ 	.byte	0x04, 0x17
        /*002a*/ 	.short	(.L_13 - .L_12)
.L_12:
        /*002c*/ 	.word	0x00000000
        /*0030*/ 	.short	0x0008
        /*0032*/ 	.short	0x0038
        /*0034*/ 	.byte	0x00, 0xf0, 0x21, 0x00


	//----- nvinfo : EIATTR_KPARAM_INFO
	.align		4
.L_13:
        /*0038*/ 	.byte	0x04, 0x17
        /*003a*/ 	.short	(.L_15 - .L_14)
.L_14:
        /*003c*/ 	.word	0x00000000
        /*0040*/ 	.short	0x0007
        /*0042*/ 	.short	0x0030
        /*0044*/ 	.byte	0x00, 0xf0, 0x21, 0x00


	//----- nvinfo : EIATTR_KPARAM_INFO
	.align		4
.L_15:
        /*0048*/ 	.byte	0x04, 0x17
        /*004a*/ 	.short	(.L_17 - .L_16)
.L_16:
        /*004c*/ 	.word	0x00000000
        /*0050*/ 	.short	0x0006
        /*0052*/ 	.short	0x0028
        /*0054*/ 	.byte	0x00, 0xf0, 0x21, 0x00


	//----- nvinfo : EIATTR_KPARAM_INFO
	.align		4
.L_17:
        /*0058*/ 	.byte	0x04, 0x17
        /*005a*/ 	.short	(.L_19 - .L_18)
.L_18:
        /*005c*/ 	.word	0x00000000
        /*0060*/ 	.short	0x0005
        /*0062*/ 	.short	0x0020
        /*0064*/ 	.byte	0x00, 0xf0, 0x11, 0x00


	//----- nvinfo : EIATTR_KPARAM_INFO
	.align		4
.L_19:
        /*0068*/ 	.byte	0x04, 0x17
        /*006a*/ 	.short	(.L_21 - .L_20)
.L_20:
        /*006c*/ 	.word	0x00000000
        /*0070*/ 	.short	0x0004
        /*0072*/ 	.short	0x001c
        /*0074*/ 	.byte	0x00, 0xf0, 0x11, 0x00


	//----- nvinfo : EIATTR_KPARAM_INFO
	.align		4
.L_21:
        /*0078*/ 	.byte	0x04, 0x17
        /*007a*/ 	.short	(.L_23 - .L_22)
.L_22:
        /*007c*/ 	.word	0x00000000
        /*0080*/ 	.short	0x0003
        /*0082*/ 	.short	0x0018
        /*0084*/ 	.byte	0x00, 0xf0, 0x11, 0x00


	//----- nvinfo : EIATTR_KPARAM_INFO
	.align		4
.L_23:
        /*0088*/ 	.byte	0x04, 0x17
        /*008a*/ 	.short	(.L_25 - .L_24)
.L_24:
        /*008c*/ 	.word	0x00000000
        /*0090*/ 	.short	0x0002
        /*0092*/ 	.short	0x0010
        /*0094*/ 	.byte	0x00, 0xf4, 0x21, 0x00


	//----- nvinfo : EIATTR_KPARAM_INFO
	.align		4
.L_25:
        /*0098*/ 	.byte	0x04, 0x17
        /*009a*/ 	.short	(.L_27 - .L_26)
.L_26:
        /*009c*/ 	.word	0x00000000
        /*00a0*/ 	.short	0x0001
        /*00a2*/ 	.short	0x0008
        /*00a4*/ 	.byte	0x00, 0xf4, 0x21, 0x00


	//----- nvinfo : EIATTR_KPARAM_INFO
	.align		4
.L_27:
        /*00a8*/ 	.byte	0x04, 0x17
        /*00aa*/ 	.short	(.L_29 - .L_28)
.L_28:
        /*00ac*/ 	.word	0x00000000
        /*00b0*/ 	.short	0x0000
        /*00b2*/ 	.short	0x0000
        /*00b4*/ 	.byte	0x00, 0xf4, 0x21, 0x00


	//----- nvinfo : EIATTR_SPARSE_MMA_MASK
	.align		4
.L_29:
        /*00b8*/ 	.byte	0x03, 0x50
        /*00ba*/ 	.short	0x0000


	//----- nvinfo : EIATTR_MAXREG_COUNT
	.align		4
        /*00bc*/ 	.byte	0x03, 0x1b
        /*00be*/ 	.short	0x00ff


	//----- nvinfo : EIATTR_NUM_BARRIERS
	.align		4
        /*00c0*/ 	.byte	0x02, 0x4c
        /*00c2*/ 	.byte	0x01
	.zero		1


	//----- nvinfo : EIATTR_ANNOTATIONS
	.align		4
        /*00c4*/ 	.byte	0x04, 0x55
        /*00c6*/ 	.short	(.L_31 - .L_30)


	//   ....[0]....
.L_30:
        /*00c8*/ 	.word	0x00000001
        /*00cc*/ 	.byte	0xc0, 0x11, 0x00, 0x00, 0x01, 0x00, 0x00, 0x00, 0x00, 0x12, 0x00, 0x00, 0x01, 0x00, 0x00, 0x00
        /* <DEDUP_REMOVED lines=981> */
        /*3e2c*/ 	.byte	0xf0, 0xc6, 0x00, 0x00, 0x01, 0x00, 0x00, 0x00, 0x00, 0xc7, 0x00, 0x00


	//----- nvinfo : EIATTR_MERCURY_ISA_VERSION
	.align		4
.L_31:
        /*3e38*/ 	.byte	0x03, 0x5f
        /*3e3a*/ 	.short	0x0101


	//----- nvinfo : EIATTR_INT_WARP_WIDE_INSTR_OFFSETS
	.align		4
        /*3e3c*/ 	.byte	0x04, 0x31
        /*3e3e*/ 	.short	(.L_33 - .L_32)


	//   ....[0]....
.L_32:
        /*3e40*/ 	.word	0x00002e20


	//   ....[1]....
        /*3e44*/ 	.word	0x00002eb0


	//   ....[2]....
        /*3e48*/ 	.word	0x00005030


	//   ....[3]....
        /*3e4c*/ 	.word	0x00005050


	//   ....[4]....
        /*3e50*/ 	.word	0x00005140


	//   ....[5]....
        /*3e54*/ 	.word	0x00005170


	//----- nvinfo : EIATTR_COOP_GROUP_MASK_REGIDS
	.align		4
.L_33:
        /*3e58*/ 	.byte	0x04, 0x29
        /*3e5a*/ 	.short	(.L_35 - .L_34)


	//   ....[0]....
.L_34:
        /*3e5c*/ 	.word	0xffffffff


	//   ....[1]....
        /*3e60*/ 	.word	0xffffffff


	//   ....[2]....
        /*3e64*/ 	.word	0xffffffff


	//----- nvinfo : EIATTR_COOP_GROUP_INSTR_OFFSETS
	.align		4
.L_35:
        /*3e68*/ 	.byte	0x04, 0x28
        /*3e6a*/ 	.short	(.L_37 - .L_36)


	//   ....[0]....
.L_36:
        /*3e6c*/ 	.word	0x00000180


	//   ....[1]....
        /*3e70*/ 	.word	0x00000740


	//   ....[2]....
        /*3e74*/ 	.word	0x00000d50


	//----- nvinfo : EIATTR_MBARRIER_INSTR_OFFSETS
	.align		4
.L_37:
        /*3e78*/ 	.byte	0x04, 0x39
        /*3e7a*/ 	.short	(.L_39 - .L_38)


	//   ....[0]....
.L_38:
        /*3e7c*/ 	.word	0x00002f70
        /*3e80*/ 	.word	0x000000ff
        /*3e84*/ 	.word	0x00020000
        /*3e88*/ 	.short	0x0100
        /*3e8a*/ 	.byte	0x3c
	.zero		1


	//   ....[1]....
        /*3e8c*/ 	.word	0x00005220
        /*3e90*/ 	.word	0x000000ff
        /*3e94*/ 	.word	0x00020000
        /*3e98*/ 	.short	0x010a
        /*3e9a*/ 	.byte	0x3c
	.zero		1


	//   ....[2]....
        /*3e9c*/ 	.word	0x00008a40
        /*3ea0*/ 	.word	0x000000ff
        /*3ea4*/ 	.word	0x00020000
        /*3ea8*/ 	.short	0x0108
        /*3eaa*/ 	.byte	0x3c
	.zero		1


	//   ....[3]....
        /*3eac*/ 	.word	0x0000cc10
        /*3eb0*/ 	.word	0x000000ff
        /*3eb4*/ 	.word	0x00020000
        /*3eb8*/ 	.short	0x010a
        /*3eba*/ 	.byte	0x3c
	.zero		1


	//----- nvinfo : EIATTR_NUM_MBARRIERS
	.align		4
.L_39:
        /*3ebc*/ 	.byte	0x03, 0x38
        /*3ebe*/ 	.short	0x0001


	//----- nvinfo : EIATTR_EXIT_INSTR_OFFSETS
	.align		4
        /*3ec0*/ 	.byte	0x04, 0x1c
        /*3ec2*/ 	.short	(.L_41 - .L_40)


	//   ....[0]....
.L_40:
        /*3ec4*/ 	.word	0x0000cc00


	//----- nvinfo : EIATTR_REQNTID
	.align		4
.L_41:
        /*3ec8*/ 	.byte	0x04, 0x10
        /*3eca*/ 	.short	(.L_43 - .L_42)
.L_42:
        /*3ecc*/ 	.word	0x00000080
        /*3ed0*/ 	.word	0x00000001
        /*3ed4*/ 	.word	0x00000001


	//----- nvinfo : EIATTR_CRS_STACK_SIZE
	.align		4
.L_43:
        /*3ed8*/ 	.byte	0x04, 0x1e
        /*3eda*/ 	.short	(.L_45 - .L_44)
.L_44:
        /*3edc*/ 	.word	0x00000000


	//----- nvinfo : EIATTR_CBANK_PARAM_SIZE
	.align		4
.L_45:
        /*3ee0*/ 	.byte	0x03, 0x19
        /*3ee2*/ 	.short	0x0050


	//----- nvinfo : EIATTR_PARAM_CBANK
	.align		4
        /*3ee4*/ 	.byte	0x04, 0x0a
        /*3ee6*/ 	.short	(.L_47 - .L_46)
	.align		4
.L_46:
        /*3ee8*/ 	.word	index@(.nv.constant0.gluon_wgmma)
        /*3eec*/ 	.short	0x0210
        /*3eee*/ 	.short	0x0050


	//----- nvinfo : EIATTR_SW_WAR
	.align		4
.L_47:
        /*3ef0*/ 	.byte	0x04, 0x36
        /*3ef2*/ 	.short	(.L_49 - .L_48)
.L_48:
        /*3ef4*/ 	.word	0x00000008
.L_49:


//--------------------- .nv.callgraph             --------------------------
	.section	.nv.callgraph,"",@"SHT_CUDA_CALLGRAPH"
	.align	4
	.sectionentsize	8
	.align		4
        /*0000*/ 	.word	0x00000000
	.align		4
        /*0004*/ 	.word	0xffffffff
	.align		4
        /*0008*/ 	.word	0x00000000
	.align		4
        /*000c*/ 	.word	0xfffffffe
	.align		4
        /*0010*/ 	.word	0x00000000
	.align		4
        /*0014*/ 	.word	0xfffffffd
	.align		4
        /*0018*/ 	.word	0x00000000
	.align		4
        /*001c*/ 	.word	0xfffffffc


//--------------------- .text.gluon_wgmma         --------------------------
	.section	.text.gluon_wgmma,"ax",@progbits
	.align	128
        .global         gluon_wgmma
        .type           gluon_wgmma,@function
        .size           gluon_wgmma,(.L_x_52 - gluon_wgmma)
        .other          gluon_wgmma,@"STO_CUDA_ENTRY STV_DEFAULT"
gluon_wgmma:
.text.gluon_wgmma:
[----:B------:R-:W1:Y:S01]  /*0000*/  LDC R1, c[0x0][0x28] ;  /* 0x00000a00ff017b82 */ /* 0x000e620000000800 */
[----:B------:R-:W2:Y:S07]  /*0010*/  S2R R247, SR_TID.X ;  /* 0x0000000000f77919 */ /* 0x000eae0000002100 */
[----:B------:R-:W3:Y:S01]  /*0020*/  S2UR UR4, SR_CgaCtaId ;  /* 0x00000000000479c3 */ /* 0x000ee20000008800 */
[----:B------:R-:W-:Y:S01]  /*0030*/  MOV R2, 0x400 ;  /* 0x0000040000027802 */ /* 0x000fe20000000f00 */
[----:B------:R-:W-:Y:S01]  /*0040*/  BSSY B0, `(.L_x_0) ;  /* 0x0000021000007945 */ /* 0x000fe20003800000 */
[----:B------:R-:W4:Y:S01]  /*0050*/  S2R R0, SR_CTAID.Y ;  /* 0x0000000000007919 */ /* 0x000f220000002600 */
[----:B-1----:R-:W-:Y:S01]  /*0060*/  VIADD R1, R1, 0xfffff720 ;  /* 0xfffff72001017836 */ /* 0x002fe20000000000 */
[----:B------:R-:W-:Y:S01]  /*0070*/  R2UR UR60, R2 ;  /* 0x00000000023c72ca */ /* 0x000fe200000e0000 */
[----:B------:R-:W4:Y:S02]  /*0080*/  S2R R9, SR_CTAID.Z ;  /* 0x0000000000097919 */ /* 0x000f240000002700 */
[----:B------:R-:W1:Y:S01]  /*0090*/  LDC R4, c[0x0][0xc] ;  /* 0x00000300ff047b82 */ /* 0x000e620000000800 */
[----:B------:R-:W1:Y:S07]  /*00a0*/  S2R R7, SR_CTAID.X ;  /* 0x0000000000077919 */ /* 0x000e6e0000002500 */
[----:B------:R-:W4:Y:S08]  /*00b0*/  LDC R6, c[0x0][0x10] ;  /* 0x00000400ff067b82 */ /* 0x000f300000000800 */
[----:B------:R-:W5:Y:S01]  /*00c0*/  LDC R13, c[0x0][0x228] ;  /* 0x00008a00ff0d7b82 */ /* 0x000f620000000800 */
[----:B---3--:R-:W-:Y:S01]  /*00d0*/  ULEA UR60, UR4, UR60, 0x18 ;  /* 0x0000003c043c7291 */ /* 0x008fe2000f8ec03f */
[----:B--2---:R-:W-:-:S06]  /*00e0*/  LOP3.LUT R12, R247, 0x7f, RZ, 0xc0, !PT ;  /* 0x0000007ff70c7812 */ /* 0x004fcc00078ec0ff */
[----:B------:R-:W2:Y:S01]  /*00f0*/  LDC R18, c[0x0][0x230] ;  /* 0x00008c00ff127b82 */ /* 0x000ea20000000800 */
[C---:B------:R-:W-:Y:S02]  /*0100*/  ISETP.GE.U32.AND P0, PT, R12.reuse, 0x20, PT ;  /* 0x000000200c00780c */ /* 0x040fe40003f06070 */
[C---:B------:R-:W-:Y:S02]  /*0110*/  ISETP.NE.U32.AND P1, PT, R12.reuse, RZ, PT ;  /* 0x000000ff0c00720c */ /* 0x040fe40003f25070 */
[----:B------:R-:W-:Y:S01]  /*0120*/  LEA R5, R12, UR60, 0x2 ;  /* 0x0000003c0c057c11 */ /* 0x000fe2000f8e10ff */
[----:B----4-:R-:W-:Y:S02]  /*0130*/  IMAD R0, R9, R6, R0 ;  /* 0x0000000609007224 */ /* 0x010fe400078e0200 */
[----:B------:R-:W3:Y:S02]  /*0140*/  LDC.64 R2, c[0x0][0x250] ;  /* 0x00009400ff027b82 */ /* 0x000ee40000000a00 */
[----:B-1----:R-:W-:-:S02]  /*0150*/  IMAD R0, R0, R4, R7 ;  /* 0x0000000400007224 */ /* 0x002fc400078e0207 */
[----:B-----5:R-:W-:Y:S02]  /*0160*/  VIADD R13, R13, 0xffffffff ;  /* 0xffffffff0d0d7836 */ /* 0x020fe40000000000 */
[----:B------:R1:W-:Y:S01]  /*0170*/  @!P0 STS [R5], RZ ;  /* 0x000000ff05008388 */ /* 0x0003e20000000800 */
[----:B------:R-:W-:Y:S01]  /*0180*/  NOP ;  /* 0x0000000000007918 */ /* 0x000fe20000000000 */
[----:B--2---:R-:W-:Y:S02]  /*0190*/  VIADD R9, R18, 0xffffffff ;  /* 0xffffffff12097836 */ /* 0x004fe40000000000 */
[----:B------:R1:W-:Y:S01]  /*01a0*/  @!P1 STS [UR60+0x24], R13 ;  /* 0x0000240dff009988 */ /* 0x0003e2000800083c */
[----:B------:R-:W-:-:S03]  /*01b0*/  IMAD R0, R0, 0x180, RZ ;  /* 0x0000018000007824 */ /* 0x000fc600078e02ff */
[----:B------:R1:W-:Y:S02]  /*01c0*/  @!P1 STS [UR60+0x20], R9 ;  /* 0x00002009ff009988 */ /* 0x0003e4000800083c */
[----:B---3--:R-:W-:Y:S01]  /*01d0*/  IADD3 R10, P2, R0, R2, RZ ;  /* 0x00000002000a7210 */ /* 0x008fe20007f5e0ff */
[----:B-1----:R-:W-:-:S12]  /*01e0*/  @P1 BRA `(.L_x_1) ;  /* 0x0000000000181947 */ /* 0x002fd80003800000 */
[----:B------:R-:W1:Y:S01]  /*01f0*/  LDS R4, [UR60+0x8] ;  /* 0x0000083cff047984 */ /* 0x000e620008000800 */
[----:B------:R-:W2:Y:S01]  /*0200*/  LDC.64 R14, c[0x0][0x210] ;  /* 0x00008400ff0e7b82 */ /* 0x000ea20000000a00 */
[----:B------:R-:W-:Y:S02]  /*0210*/  IMAD.MOV.U32 R7, RZ, RZ, 0x70 ;  /* 0x00000070ff077424 */ /* 0x000fe400078e00ff */
[----:B--2---:R2:W-:Y:S03]  /*0220*/  STS.64 [UR60], R14 ;  /* 0x0000000eff007988 */ /* 0x0045e60008000a3c */
[----:B-1----:R-:W-:-:S05]  /*0230*/  LOP3.LUT R4, R4, 0x10, R7, 0xd8, !PT ;  /* 0x0000001004047812 */ /* 0x002fca00078ed807 */
[----:B------:R2:W-:Y:S02]  /*0240*/  STS [UR60+0x8], R4 ;  /* 0x00000804ff007988 */ /* 0x0005e4000800083c */
.L_x_1:
[----:B------:R-:W-:Y:S05]  /*0250*/  BSYNC B0 ;  /* 0x0000000000007941 */ /* 0x000fea0003800000 */
.L_x_0:
[----:B------:R-:W-:Y:S04]  /*0260*/  BSSY B0, `(.L_x_2) ;  /* 0x000000a000007945 */ /* 0x000fe80003800000 */
[----:B------:R-:W-:Y:S05]  /*0270*/  @P1 BRA `(.L_x_3) ;  /* 0x0000000000201947 */ /* 0x000fea0003800000 */
[----:B--2---:R-:W1:Y:S01]  /*0280*/  LDS R4, [UR60+0x34] ;  /* 0x0000343cff047984 */ /* 0x004e620008000800 */
[----:B------:R-:W-:Y:S02]  /*0290*/  IMAD.MOV.U32 R7, RZ, RZ, 0x3f000000 ;  /* 0x3f000000ff077424 */ /* 0x000fe400078e00ff */
[----:B------:R-:W-:Y:S01]  /*02a0*/  @!P1 IMAD.MOV.U32 R6, RZ, RZ, 0xff ;  /* 0x000000ffff069424 */ /* 0x000fe200078e00ff */
[----:B------:R-:W2:Y:S02]  /*02b0*/  @!P1 LDS R11, [UR60+0x38] ;  /* 0x0000383cff0b9984 */ /* 0x000ea40008000800 */
[----:B-1----:R-:W-:Y:S02]  /*02c0*/  LOP3.LUT R4, R4, 0xff000000, R7, 0xb8, !PT ;  /* 0xff00000004047812 */ /* 0x002fe400078eb807 */
[----:B--2---:R-:W-:-:S03]  /*02d0*/  @!P1 LOP3.LUT R6, R11, 0xff, R6, 0xb8, !PT ;  /* 0x000000ff0b069812 */ /* 0x004fc600078eb806 */
[----:B------:R1:W-:Y:S04]  /*02e0*/  STS [UR60+0x34], R4 ;  /* 0x00003404ff007988 */ /* 0x0003e8000800083c */
[----:B------:R1:W-:Y:S02]  /*02f0*/  @!P1 STS [UR60+0x38], R6 ;  /* 0x00003806ff009988 */ /* 0x0003e4000800083c */
.L_x_3:
[----:B------:R-:W-:Y:S05]  /*0300*/  BSYNC B0 ;  /* 0x0000000000007941 */ /* 0x000fea0003800000 */
.L_x_2:
[----:B------:R-:W-:Y:S04]  /*0310*/  BSSY B0, `(.L_x_4) ;  /* 0x000000e000007945 */ /* 0x000fe80003800000 */
[----:B------:R-:W-:Y:S05]  /*0320*/  @P1 BRA `(.L_x_5) ;  /* 0x0000000000301947 */ /* 0x000fea0003800000 */
[----:B-1----:R-:W1:Y:S01]  /*0330*/  LDS R6, [UR60+0x34] ;  /* 0x0000343cff067984 */ /* 0x002e620008000800 */
[----:B--2---:R-:W2:Y:S03]  /*0340*/  LDC.64 R14, c[0x0][0x238] ;  /* 0x00008e00ff0e7b82 */ /* 0x004ea60000000a00 */
[----:B------:R-:W3:Y:S01]  /*0350*/  LDS R4, [UR60+0x1c] ;  /* 0x00001c3cff047984 */ /* 0x000ee20008000800 */
[C---:B--2---:R-:W-:Y:S01]  /*0360*/  SHF.L.U64.HI R8, R14.reuse, 0x1, R15 ;  /* 0x000000010e087819 */ /* 0x044fe2000001020f */
[----:B------:R-:W-:-:S03]  /*0370*/  IMAD.SHL.U32 R7, R14, 0x2, RZ ;  /* 0x000000020e077824 */ /* 0x000fc600078e00ff */
[--C-:B------:R-:W-:Y:S02]  /*0380*/  SHF.R.U32.HI R11, RZ, 0x4, R8.reuse ;  /* 0x00000004ff0b7819 */ /* 0x100fe40000011608 */
[----:B------:R-:W-:-:S05]  /*0390*/  SHF.R.U64 R7, R7, 0x4, R8 ;  /* 0x0000000407077819 */ /* 0x000fca0000001208 */
[----:B------:R4:W-:Y:S01]  /*03a0*/  STS [UR60+0xc], R7 ;  /* 0x00000c07ff007988 */ /* 0x0009e2000800083c */
[----:B-1----:R-:W-:Y:S02]  /*03b0*/  LOP3.LUT R6, R6, 0x7, RZ, 0xb8, !PT ;  /* 0x0000000706067812 */ /* 0x002fe400078eb8ff */
[----:B---3--:R-:W-:-:S03]  /*03c0*/  LOP3.LUT R4, R4, 0xf, R11, 0xb8, !PT ;  /* 0x0000000f04047812 */ /* 0x008fc600078eb80b */
[----:B------:R4:W-:Y:S04]  /*03d0*/  STS [UR60+0x34], R6 ;  /* 0x00003406ff007988 */ /* 0x0009e8000800083c */
[----:B------:R4:W-:Y:S02]  /*03e0*/  STS [UR60+0x1c], R4 ;  /* 0x00001c04ff007988 */ /* 0x0009e4000800083c */
.L_x_5:
[----:B------:R-:W-:Y:S05]  /*03f0*/  BSYNC B0 ;  /* 0x0000000000007941 */ /* 0x000fea0003800000 */
.L_x_4:
[----:B------:R-:W-:Y:S04]  /*0400*/  BSSY B1, `(.L_x_6) ;  /* 0x000001c000017945 */ /* 0x000fe80003800000 */
[----:B------:R-:W-:Y:S01]  /*0410*/  BSSY B0, `(.L_x_7) ;  /* 0x0000017000007945 */ /* 0x000fe20003800000 */
[----:B-12-4-:R-:W-:Y:S01]  /*0420*/  IMAD.MOV.U32 R4, RZ, RZ, RZ ;  /* 0x000000ffff047224 */ /* 0x016fe200078e00ff */
[----:B------:R-:W-:Y:S02]  /*0430*/  LEA.HI.X.SX32 R8, R0, R3, 0x1, P2 ;  /* 0x0000000300087211 */ /* 0x000fe400010f0eff */
[----:B------:R-:W-:Y:S05]  /*0440*/  @P1 BRA `(.L_x_8) ;  /* 0x0000000000201947 */ /* 0x000fea0003800000 */
[----:B------:R-:W1:Y:S02]  /*0450*/  LDS R6, [UR60+0x34] ;  /* 0x0000343cff067984 */ /* 0x000e640008000800 */
[----:B-1----:R-:W-:-:S05]  /*0460*/  LOP3.LUT R6, R6, 0x38, RZ, 0xb8, !PT ;  /* 0x0000003806067812 */ /* 0x002fca00078eb8ff */
[----:B------:R1:W-:Y:S01]  /*0470*/  STS [UR60+0x34], R6 ;  /* 0x00003406ff007988 */ /* 0x0003e2000800083c */
[----:B------:R-:W-:Y:S05]  /*0480*/  @P1 BRA `(.L_x_9) ;  /* 0x0000000000201947 */ /* 0x000fea0003800000 */
[----:B-1----:R-:W1:Y:S01]  /*0490*/  LDS R6, [UR60+0x8] ;  /* 0x0000083cff067984 */ /* 0x002e620008000800 */
[----:B------:R-:W-:-:S05]  /*04a0*/  IMAD.MOV.U32 R7, RZ, RZ, 0x780 ;  /* 0x00000780ff077424 */ /* 0x000fca00078e00ff */
[----:B-1----:R-:W-:-:S05]  /*04b0*/  LOP3.LUT R6, R6, 0x500, R7, 0xd8, !PT ;  /* 0x0000050006067812 */ /* 0x002fca00078ed807 */
[----:B------:R1:W-:Y:S02]  /*04c0*/  STS [UR60+0x8], R6 ;  /* 0x00000806ff007988 */ /* 0x0003e4000800083c */
.L_x_8:
[----:B------:R-:W-:Y:S05]  /*04d0*/  @P1 BRA `(.L_x_10) ;  /* 0x0000000000281947 */ /* 0x000fea0003800000 */
[----:B-1----:R-:W1:Y:S02]  /*04e0*/  LDS R6, [UR60+0x8] ;  /* 0x0000083cff067984 */ /* 0x002e640008000800 */
[----:B-1----:R-:W-:-:S05]  /*04f0*/  LOP3.LUT R6, R6, 0x1800, RZ, 0xb8, !PT ;  /* 0x0000180006067812 */ /* 0x002fca00078eb8ff */
[----:B------:R2:W-:Y:S02]  /*0500*/  STS [UR60+0x8], R6 ;  /* 0x00000806ff007988 */ /* 0x0005e4000800083c */
.L_x_9:
[----:B------:R-:W-:Y:S05]  /*0510*/  @P1 BREAK B0 ;  /* 0x0000000000001942 */ /* 0x000fea0003800000 */
[----:B------:R-:W-:Y:S05]  /*0520*/  @P1 BRA `(.L_x_11) ;  /* 0x0000000000241947 */ /* 0x000fea0003800000 */
[----:B------:R-:W3:Y:S01]  /*0530*/  LDS R7, [UR60+0x8] ;  /* 0x0000083cff077984 */ /* 0x000ee20008000800 */
[----:B-12---:R-:W-:-:S05]  /*0540*/  IMAD.MOV.U32 R6, RZ, RZ, 0x6000 ;  /* 0x00006000ff067424 */ /* 0x006fca00078e00ff */
[----:B---3--:R-:W-:-:S04]  /*0550*/  LOP3.LUT R6, R7, 0x6000, R6, 0xd8, !PT ;  /* 0x0000600007067812 */ /* 0x008fc800078ed806 */
[----:B------:R-:W-:-:S05]  /*0560*/  LOP3.LUT R6, R6, 0x400000, RZ, 0xb8, !PT ;  /* 0x0040000006067812 */ /* 0x000fca00078eb8ff */
[----:B------:R2:W-:Y:S02]  /*0570*/  STS [UR60+0x8], R6 ;  /* 0x00000806ff007988 */ /* 0x0005e4000800083c */
.L_x_10:
[----:B------:R-:W-:Y:S05]  /*0580*/  BSYNC B0 ;  /* 0x0000000000007941 */ /* 0x000fea0003800000 */
.L_x_7:
[----:B-12---:R-:W1:Y:S02]  /*0590*/  @!P1 LDS R6, [UR60+0x8] ;  /* 0x0000083cff069984 */ /* 0x006e640008000800 */
[----:B-1----:R-:W-:-:S05]  /*05a0*/  @!P1 LOP3.LUT R6, R6, 0x8000, RZ, 0xb8, !PT ;  /* 0x0000800006069812 */ /* 0x002fca00078eb8ff */
[----:B------:R3:W-:Y:S02]  /*05b0*/  @!P1 STS [UR60+0x8], R6 ;  /* 0x00000806ff009988 */ /* 0x0007e4000800083c */
.L_x_11:
[----:B------:R-:W-:Y:S05]  /*05c0*/  BSYNC B1 ;  /* 0x0000000000017941 */ /* 0x000fea0003800000 */
.L_x_6:
[----:B------:R-:W-:Y:S05]  /*05d0*/  WARPSYNC.ALL ;  /* 0x0000000000007948 */ /* 0x000fea0003800000 */
[----:B------:R-:W-:Y:S05]  /*05e0*/  @P0 BRA `(.L_x_12) ;  /* 0x0000000000300947 */ /* 0x000fea0003800000 */
[----:B-123--:R-:W1:Y:S01]  /*05f0*/  S2R R6, SR_LANEID ;  /* 0x0000000000067919 */ /* 0x00ee620000000000 */
[----:B------:R-:W-:Y:S05]  /*0600*/  WARPSYNC.ALL ;  /* 0x0000000000007948 */ /* 0x000fea0003800000 */
[----:B-1----:R-:W-:-:S05]  /*0610*/  IMAD.SHL.U32 R11, R6, 0x4, RZ ;  /* 0x00000004060b7824 */ /* 0x002fca00078e00ff */
[----:B------:R-:W1:Y:S01]  /*0620*/  LDS R15, [R11+UR60] ;  /* 0x0000003c0b0f7984 */ /* 0x000e620008000800 */
[----:B------:R-:W-:Y:S02]  /*0630*/  R2UR UR4, R10 ;  /* 0x000000000a0472ca */ /* 0x000fe400000e0000 */
[----:B------:R-:W-:Y:S02]  /*0640*/  R2UR UR5, R8 ;  /* 0x00000000080572ca */ /* 0x000fe400000e0000 */
[----:B------:R-:W-:-:S05]  /*0650*/  IADD3 R6, P2, R11, R10, RZ ;  /* 0x0000000a0b067210 */ /* 0x000fca0007f5e0ff */
[----:B------:R-:W-:-:S05]  /*0660*/  IMAD.X R7, RZ, RZ, R8, P2 ;  /* 0x000000ffff077224 */ /* 0x000fca00010e0608 */
[----:B-1----:R4:W5:Y:S01]  /*0670*/  ATOMG.E.EXCH.STRONG.GPU PT, RZ, [R6], R15 ;  /* 0x0000000f06ff73a8 */ /* 0x00296200041ee100 */
[----:B------:R-:W-:-:S04]  /*0680*/  DEPBAR {5,4,3,2,1,0} ;  /* 0x0000003f0000791a */ /* 0x000fc80000000000 */
[----:B------:R4:W-:Y:S01]  /*0690*/  UTMACCTL.IV [UR4] ;  /* 0x00000000040079b9 */ /* 0x0009e20008000000 */
[----:B------:R-:W-:Y:S01]  /*06a0*/  NOP ;  /* 0x0000000000007918 */ /* 0x000fe20000000000 */
.L_x_12:
[----:B------:R-:W-:Y:S05]  /*06b0*/  @P0 BRA `(.L_x_13) ;  /* 0x00000000000c0947 */ /* 0x000fea0003800000 */
[----:B------:R0:W-:Y:S01]  /*06c0*/  UTMACMDFLUSH ;  /* 0x00000000000079b7 */ /* 0x0001e20000000000 */
[----:B------:R-:W-:Y:S05]  /*06d0*/  @P0 BRA `(.L_x_13) ;  /* 0x0000000000040947 */ /* 0x000fea0003800000 */
[----:B------:R-:W-:-:S04]  /*06e0*/  DEPBAR.LE SB0, 0x0 ;  /* 0x000080000000791a */ /* 0x000fc80000000000 */
.L_x_13:
[----:B------:R-:W-:Y:S05]  /*06f0*/  WARPSYNC.ALL ;  /* 0x0000000000007948 */ /* 0x000fea0003800000 */
[----:B-----5:R-:W-:Y:S06]  /*0700*/  BAR.SYNC.DEFER_BLOCKING 0x0 ;  /* 0x0000000000007b1d */ /* 0x020fec0000010000 */
[----:B------:R-:W-:Y:S02]  /*0710*/  BSSY B1, `(.L_x_14) ;  /* 0x000000b000017945 */ /* 0x000fe40003800000 */
[----:B------:R-:W-:Y:S06]  /*0720*/  BAR.SYNC.DEFER_BLOCKING 0x0 ;  /* 0x0000000000007b1d */ /* 0x000fec0000010000 */
[----:B------:R1:W-:Y:S01]  /*0730*/  @!P0 STS [R5], RZ ;  /* 0x000000ff05008388 */ /* 0x0003e20000000800 */
[----:B------:R-:W-:Y:S01]  /*0740*/  NOP ;  /* 0x0000000000007918 */ /* 0x000fe20000000000 */
[----:B------:R-:W-:Y:S05]  /*0750*/  @P1 BRA `(.L_x_15) ;  /* 0x0000000000181947 */ /* 0x000fea0003800000 */
[----:B-1234-:R-:W1:Y:S01]  /*0760*/  LDS R6, [UR60+0x8] ;  /* 0x0000083cff067984 */ /* 0x01ee620008000800 */
[----:B------:R-:W2:Y:S01]  /*0770*/  LDC.64 R14, c[0x0][0x218] ;  /* 0x00008600ff0e7b82 */ /* 0x000ea20000000a00 */
[----:B------:R-:W-:Y:S02]  /*0780*/  IMAD.MOV.U32 R7, RZ, RZ, 0x70 ;  /* 0x00000070ff077424 */ /* 0x000fe400078e00ff */
[----:B--2---:R2:W-:Y:S03]  /*0790*/  STS.64 [UR60], R14 ;  /* 0x0000000eff007988 */ /* 0x0045e60008000a3c */
[----:B-1----:R-:W-:-:S05]  /*07a0*/  LOP3.LUT R6, R6, 0x10, R7, 0xd8, !PT ;  /* 0x0000001006067812 */ /* 0x002fca00078ed807 */
[----:B------:R2:W-:Y:S02]  /*07b0*/  STS [UR60+0x8], R6 ;  /* 0x00000806ff007988 */ /* 0x0005e4000800083c */
.L_x_15:
[----:B----4-:R-:W-:Y:S05]  /*07c0*/  BSYNC B1 ;  /* 0x0000000000017941 */ /* 0x010fea0003800000 */
.L_x_14:
[----:B------:R-:W-:Y:S04]  /*07d0*/  BSSY B2, `(.L_x_16) ;  /* 0x000000f000027945 */ /* 0x000fe80003800000 */
[----:B------:R-:W-:Y:S04]  /*07e0*/  BSSY B1, `(.L_x_17) ;  /* 0x000000c000017945 */ /* 0x000fe80003800000 */
[----:B------:R-:W-:Y:S05]  /*07f0*/  @P1 BRA `(.L_x_18) ;  /* 0x0000000000281947 */ /* 0x000fea0003800000 */
[----:B-123--:R-:W1:Y:S01]  /*0800*/  LDS R6, [UR60+0x34] ;  /* 0x0000343cff067984 */ /* 0x00ee620008000800 */
[----:B------:R-:W-:Y:S01]  /*0810*/  IMAD.MOV.U32 R7, RZ, RZ, 0x3f000000 ;  /* 0x3f000000ff077424 */ /* 0x000fe200078e00ff */
[----:B------:R-:W-:Y:S05]  /*0820*/  @P1 BREAK B1 ;  /* 0x0000000000011942 */ /* 0x000fea0003800000 */
[----:B-1----:R-:W-:-:S05]  /*0830*/  LOP3.LUT R6, R6, 0xff000000, R7, 0xb8, !PT ;  /* 0xff00000006067812 */ /* 0x002fca00078eb807 */
[----:B------:R1:W-:Y:S01]  /*0840*/  STS [UR60+0x34], R6 ;  /* 0x00003406ff007988 */ /* 0x0003e2000800083c */
[----:B------:R-:W-:Y:S05]  /*0850*/  @P1 BRA `(.L_x_19) ;  /* 0x0000000000181947 */ /* 0x000fea0003800000 */
[----:B-1----:R-:W1:Y:S01]  /*0860*/  LDS R6, [UR60+0x38] ;  /* 0x0000383cff067984 */ /* 0x002e620008000800 */
[----:B------:R-:W-:-:S05]  /*0870*/  IMAD.MOV.U32 R7, RZ, RZ, 0xff ;  /* 0x000000ffff077424 */ /* 0x000fca00078e00ff */
[----:B-1----:R-:W-:-:S05]  /*0880*/  LOP3.LUT R6, R6, 0xff, R7, 0xb8, !PT ;  /* 0x000000ff06067812 */ /* 0x002fca00078eb807 */
[----:B------:R4:W-:Y:S02]  /*0890*/  STS [UR60+0x38], R6 ;  /* 0x00003806ff007988 */ /* 0x0009e4000800083c */
.L_x_18:
[----:B------:R-:W-:Y:S05]  /*08a0*/  BSYNC B1 ;  /* 0x0000000000017941 */ /* 0x000fea0003800000 */
.L_x_17:
[----:B------:R1:W-:Y:S02]  /*08b0*/  @!P1 STS [UR60+0x20], R9 ;  /* 0x00002009ff009988 */ /* 0x0003e4000800083c */
.L_x_19:
[----:B------:R-:W-:Y:S05]  /*08c0*/  BSYNC B2 ;  /* 0x0000000000027941 */ /* 0x000fea0003800000 */
.L_x_16:
[----:B------:R-:W-:Y:S05]  /*08d0*/  WARPSYNC.ALL ;  /* 0x0000000000007948 */ /* 0x000fea0003800000 */
[----:B-1234-:R-:W1:Y:S01]  /*08e0*/  LDC R6, c[0x0][0x22c] ;  /* 0x00008b00ff067b82 */ /* 0x01ee620000000800 */
[----:B------:R-:W-:Y:S01]  /*08f0*/  BSSY B2, `(.L_x_20) ;  /* 0x0000010000027945 */ /* 0x000fe20003800000 */
[----:B-1----:R-:W-:-:S05]  /*0900*/  VIADD R6, R6, 0xffffffff ;  /* 0xffffffff06067836 */ /* 0x002fca0000000000 */
[----:B------:R1:W-:Y:S01]  /*0910*/  @!P1 STS [UR60+0x24], R6 ;  /* 0x00002406ff009988 */ /* 0x0003e2000800083c */
[----:B------:R-:W-:Y:S05]  /*0920*/  @P1 BRA `(.L_x_21) ;  /* 0x0000000000301947 */ /* 0x000fea0003800000 */
[----:B------:R-:W2:Y:S01]  /*0930*/  LDS R9, [UR60+0x34] ;  /* 0x0000343cff097984 */ /* 0x000ea20008000800 */
[----:B------:R-:W3:Y:S03]  /*0940*/  LDC.64 R16, c[0x0][0x240] ;  /* 0x00009000ff107b82 */ /* 0x000ee60000000a00 */
[----:B------:R-:W4:Y:S01]  /*0950*/  LDS R7, [UR60+0x1c] ;  /* 0x00001c3cff077984 */ /* 0x000f220008000800 */
[C---:B---3--:R-:W-:Y:S01]  /*0960*/  SHF.L.U64.HI R14, R16.reuse, 0x1, R17 ;  /* 0x00000001100e7819 */ /* 0x048fe20000010211 */
[----:B------:R-:W-:-:S03]  /*0970*/  IMAD.SHL.U32 R11, R16, 0x2, RZ ;  /* 0x00000002100b7824 */ /* 0x000fc600078e00ff */
[--C-:B------:R-:W-:Y:S02]  /*0980*/  SHF.R.U32.HI R16, RZ, 0x4, R14.reuse ;  /* 0x00000004ff107819 */ /* 0x100fe4000001160e */
[----:B------:R-:W-:-:S05]  /*0990*/  SHF.R.U64 R11, R11, 0x4, R14 ;  /* 0x000000040b0b7819 */ /* 0x000fca000000120e */
[----:B------:R3:W-:Y:S01]  /*09a0*/  STS [UR60+0xc], R11 ;  /* 0x00000c0bff007988 */ /* 0x0007e2000800083c */
[----:B--2---:R-:W-:Y:S02]  /*09b0*/  LOP3.LUT R9, R9, 0x7, RZ, 0xb8, !PT ;  /* 0x0000000709097812 */ /* 0x004fe400078eb8ff */
[----:B----4-:R-:W-:-:S03]  /*09c0*/  LOP3.LUT R7, R7, 0xf, R16, 0xb8, !PT ;  /* 0x0000000f07077812 */ /* 0x010fc600078eb810 */
[----:B------:R3:W-:Y:S04]  /*09d0*/  STS [UR60+0x34], R9 ;  /* 0x00003409ff007988 */ /* 0x0007e8000800083c */
[----:B------:R3:W-:Y:S02]  /*09e0*/  STS [UR60+0x1c], R7 ;  /* 0x00001c07ff007988 */ /* 0x0007e4000800083c */
.L_x_21:
[----:B------:R-:W-:Y:S05]  /*09f0*/  BSYNC B2 ;  /* 0x0000000000027941 */ /* 0x000fea0003800000 */
.L_x_20:
[----:B------:R-:W-:Y:S04]  /*0a00*/  BSSY B3, `(.L_x_22) ;  /* 0x000001a000037945 */ /* 0x000fe80003800000 */
[----:B------:R-:W-:Y:S04]  /*0a10*/  BSSY B2, `(.L_x_23) ;  /* 0x0000015000027945 */ /* 0x000fe80003800000 */
[----:B------:R-:W-:Y:S05]  /*0a20*/  @P1 BRA `(.L_x_24) ;  /* 0x0000000000201947 */ /* 0x000fea0003800000 */
[----:B---3--:R-:W2:Y:S02]  /*0a30*/  LDS R7, [UR60+0x34] ;  /* 0x0000343cff077984 */ /* 0x008ea40008000800 */
[----:B--2---:R-:W-:-:S05]  /*0a40*/  LOP3.LUT R7, R7, 0x38, RZ, 0xb8, !PT ;  /* 0x0000003807077812 */ /* 0x004fca00078eb8ff */
[----:B------:R2:W-:Y:S01]  /*0a50*/  STS [UR60+0x34], R7 ;  /* 0x00003407ff007988 */ /* 0x0005e2000800083c */
[----:B------:R-:W-:Y:S05]  /*0a60*/  @P1 BRA `(.L_x_25) ;  /* 0x0000000000201947 */ /* 0x000fea0003800000 */
[----:B--2---:R-:W2:Y:S01]  /*0a70*/  LDS R7, [UR60+0x8] ;  /* 0x0000083cff077984 */ /* 0x004ea20008000800 */
[----:B------:R-:W-:-:S05]  /*0a80*/  IMAD.MOV.U32 R14, RZ, RZ, 0x780 ;  /* 0x00000780ff0e7424 */ /* 0x000fca00078e00ff */
[----:B--2---:R-:W-:-:S05]  /*0a90*/  LOP3.LUT R7, R7, 0x500, R14, 0xd8, !PT ;  /* 0x0000050007077812 */ /* 0x004fca00078ed80e */
[----:B------:R2:W-:Y:S02]  /*0aa0*/  STS [UR60+0x8], R7 ;  /* 0x00000807ff007988 */ /* 0x0005e4000800083c */
.L_x_24:
[----:B------:R-:W-:Y:S05]  /*0ab0*/  @P1 BRA `(.L_x_26) ;  /* 0x0000000000281947 */ /* 0x000fea0003800000 */
[----:B--23--:R-:W2:Y:S02]  /*0ac0*/  LDS R7, [UR60+0x8] ;  /* 0x0000083cff077984 */ /* 0x00cea40008000800 */
[----:B--2---:R-:W-:-:S05]  /*0ad0*/  LOP3.LUT R7, R7, 0x1800, RZ, 0xb8, !PT ;  /* 0x0000180007077812 */ /* 0x004fca00078eb8ff */
[----:B------:R3:W-:Y:S02]  /*0ae0*/  STS [UR60+0x8], R7 ;  /* 0x00000807ff007988 */ /* 0x0007e4000800083c */
.L_x_25:
[----:B------:R-:W-:Y:S05]  /*0af0*/  @P1 BREAK B2 ;  /* 0x0000000000021942 */ /* 0x000fea0003800000 */
[----:B------:R-:W-:Y:S05]  /*0b00*/  @P1 BRA `(.L_x_27) ;  /* 0x0000000000241947 */ /* 0x000fea0003800000 */
[----:B--23--:R-:W2:Y:S01]  /*0b10*/  LDS R7, [UR60+0x8] ;  /* 0x0000083cff077984 */ /* 0x00cea20008000800 */
[----:B------:R-:W-:-:S05]  /*0b20*/  IMAD.MOV.U32 R14, RZ, RZ, 0x6000 ;  /* 0x00006000ff0e7424 */ /* 0x000fca00078e00ff */
[----:B--2---:R-:W-:-:S04]  /*0b30*/  LOP3.LUT R7, R7, 0x6000, R14, 0xd8, !PT ;  /* 0x0000600007077812 */ /* 0x004fc800078ed80e */
[----:B------:R-:W-:-:S05]  /*0b40*/  LOP3.LUT R7, R7, 0x400000, RZ, 0xb8, !PT ;  /* 0x0040000007077812 */ /* 0x000fca00078eb8ff */
[----:B------:R4:W-:Y:S02]  /*0b50*/  STS [UR60+0x8], R7 ;  /* 0x00000807ff007988 */ /* 0x0009e4000800083c */
.L_x_26:
[----:B------:R-:W-:Y:S05]  /*0b60*/  BSYNC B2 ;  /* 0x0000000000027941 */ /* 0x000fea0003800000 */
.L_x_23:
[----:B--234-:R-:W2:Y:S02]  /*0b70*/  @!P1 LDS R7, [UR60+0x8] ;  /* 0x0000083cff079984 */ /* 0x01cea40008000800 */
[----:B--2---:R-:W-:-:S05]  /*0b80*/  @!P1 LOP3.LUT R7, R7, 0x8000, RZ, 0xb8, !PT ;  /* 0x0000800007079812 */ /* 0x004fca00078eb8ff */
[----:B------:R4:W-:Y:S02]  /*0b90*/  @!P1 STS [UR60+0x8], R7 ;  /* 0x00000807ff009988 */ /* 0x0009e4000800083c */
.L_x_27:
[----:B------:R-:W-:Y:S05]  /*0ba0*/  BSYNC B3 ;  /* 0x0000000000037941 */ /* 0x000fea0003800000 */
.L_x_22:
[----:B------:R-:W-:Y:S05]  /*0bb0*/  WARPSYNC.ALL ;  /* 0x0000000000007948 */ /* 0x000fea0003800000 */
[----:B--234-:R-:W-:-:S05]  /*0bc0*/  VIADD R7, R0, 0x80 ;  /* 0x0000008000077836 */ /* 0x01cfca0000000000 */
[----:B------:R-:W-:-:S04]  /*0bd0*/  IADD3 R11, P2, R7, R2, RZ ;  /* 0x00000002070b7210 */ /* 0x000fc80007f5e0ff */
[----:B------:R-:W-:Y:S01]  /*0be0*/  LEA.HI.X.SX32 R7, R7, R3, 0x1, P2 ;  /* 0x0000000307077211 */ /* 0x000fe200010f0eff */
[----:B------:R-:W-:Y:S08]  /*0bf0*/  @P0 BRA `(.L_x_28) ;  /* 0x0000000000300947 */ /* 0x000ff00003800000 */
[----:B------:R-:W2:Y:S01]  /*0c00*/  S2R R9, SR_LANEID ;  /* 0x0000000000097919 */ /* 0x000ea20000000000 */
[----:B------:R-:W-:Y:S05]  /*0c10*/  WARPSYNC.ALL ;  /* 0x0000000000007948 */ /* 0x000fea0003800000 */
[----:B--2---:R-:W-:-:S05]  /*0c20*/  IMAD.SHL.U32 R16, R9, 0x4, RZ ;  /* 0x0000000409107824 */ /* 0x004fca00078e00ff */
[----:B------:R-:W2:Y:S01]  /*0c30*/  LDS R9, [R16+UR60] ;  /* 0x0000003c10097984 */ /* 0x000ea20008000800 */
[----:B------:R-:W-:Y:S02]  /*0c40*/  R2UR UR4, R11 ;  /* 0x000000000b0472ca */ /* 0x000fe400000e0000 */
[----:B------:R-:W-:Y:S02]  /*0c50*/  R2UR UR5, R7 ;  /* 0x00000000070572ca */ /* 0x000fe400000e0000 */
[----:B------:R-:W-:-:S05]  /*0c60*/  IADD3 R14, P2, R16, R11, RZ ;  /* 0x0000000b100e7210 */ /* 0x000fca0007f5e0ff */
[----:B------:R-:W-:-:S05]  /*0c70*/  IMAD.X R15, RZ, RZ, R7, P2 ;  /* 0x000000ffff0f7224 */ /* 0x000fca00010e0607 */
[----:B--2---:R2:W5:Y:S01]  /*0c80*/  ATOMG.E.EXCH.STRONG.GPU PT, RZ, [R14], R9 ;  /* 0x000000090eff73a8 */ /* 0x00456200041ee100 */
[----:B------:R-:W-:-:S04]  /*0c90*/  DEPBAR {5,4,3,2,1,0} ;  /* 0x0000003f0000791a */ /* 0x000fc80000000000 */
[----:B------:R2:W-:Y:S01]  /*0ca0*/  UTMACCTL.IV [UR4] ;  /* 0x00000000040079b9 */ /* 0x0005e20008000000 */
[----:B------:R-:W-:Y:S01]  /*0cb0*/  NOP ;  /* 0x0000000000007918 */ /* 0x000fe20000000000 */
.L_x_28:
[----:B------:R-:W-:Y:S05]  /*0cc0*/  @P0 BRA `(.L_x_29) ;  /* 0x00000000000c0947 */ /* 0x000fea0003800000 */
[----:B------:R0:W-:Y:S01]  /*0cd0*/  UTMACMDFLUSH ;  /* 0x00000000000079b7 */ /* 0x0001e20000000000 */
[----:B------:R-:W-:Y:S05]  /*0ce0*/  @P0 BRA `(.L_x_29) ;  /* 0x0000000000040947 */ /* 0x000fea0003800000 */
[----:B------:R-:W-:-:S04]  /*0cf0*/  DEPBAR.LE SB0, 0x0 ;  /* 0x000080000000791a */ /* 0x000fc80000000000 */
.L_x_29:
[----:B------:R-:W-:Y:S05]  /*0d00*/  WARPSYNC.ALL ;  /* 0x0000000000007948 */ /* 0x000fea0003800000 */
[----:B-----5:R-:W-:Y:S06]  /*0d10*/  BAR.SYNC.DEFER_BLOCKING 0x0 ;  /* 0x0000000000007b1d */ /* 0x020fec0000010000 */
[----:B------:R-:W-:Y:S02]  /*0d20*/  BSSY B3, `(.L_x_30) ;  /* 0x000000b000037945 */ /* 0x000fe40003800000 */
[----:B------:R-:W-:Y:S06]  /*0d30*/  BAR.SYNC.DEFER_BLOCKING 0x0 ;  /* 0x0000000000007b1d */ /* 0x000fec0000010000 */
[----:B------:R3:W-:Y:S01]  /*0d40*/  @!P0 STS [R5], RZ ;  /* 0x000000ff05008388 */ /* 0x0007e20000000800 */
[----:B------:R-:W-:Y:S01]  /*0d50*/  NOP ;  /* 0x0000000000007918 */ /* 0x000fe20000000000 */
[----:B------:R-:W-:Y:S05]  /*0d60*/  @P1 BRA `(.L_x_31) ;  /* 0x0000000000181947 */ /* 0x000fea0003800000 */
[----:B---3--:R-:W3:Y:S01]  /*0d70*/  LDS R5, [UR60+0x8] ;  /* 0x0000083cff057984 */ /* 0x008ee20008000800 */
[----:B------:R-:W4:Y:S01]  /*0d80*/  LDC.64 R16, c[0x0][0x220] ;  /* 0x00008800ff107b82 */ /* 0x000f220000000a00 */
[----:B--2---:R-:W-:Y:S02]  /*0d90*/  IMAD.MOV.U32 R14, RZ, RZ, 0x70 ;  /* 0x00000070ff0e7424 */ /* 0x004fe400078e00ff */
[----:B----4-:R4:W-:Y:S03]  /*0da0*/  STS.64 [UR60], R16 ;  /* 0x00000010ff007988 */ /* 0x0109e60008000a3c */
[----:B---3--:R-:W-:-:S05]  /*0db0*/  LOP3.LUT R5, R5, 0x10, R14, 0xd8, !PT ;  /* 0x0000001005057812 */ /* 0x008fca00078ed80e */
[----:B------:R4:W-:Y:S02]  /*0dc0*/  STS [UR60+0x8], R5 ;  /* 0x00000805ff007988 */ /* 0x0009e4000800083c */
.L_x_31:
[----:B--2---:R-:W-:Y:S05]  /*0dd0*/  BSYNC B3 ;  /* 0x0000000000037941 */ /* 0x004fea0003800000 */
.L_x_30:
[----:B------:R-:W-:Y:S04]  /*0de0*/  BSSY B4, `(.L_x_32) ;  /* 0x0000011000047945 */ /* 0x000fe80003800000 */
[----:B------:R-:W-:Y:S04]  /*0df0*/  BSSY B3, `(.L_x_33) ;  /* 0x000000e000037945 */ /* 0x000fe80003800000 */
[----:B------:R-:W-:Y:S05]  /*0e00*/  @P1 BRA `(.L_x_34) ;  /* 0x0000000000241947 */ /* 0x000fea0003800000 */
[----:B---34-:R-:W2:Y:S01]  /*0e10*/  LDS R5, [UR60+0x34] ;  /* 0x0000343cff057984 */ /* 0x018ea20008000800 */
[----:B------:R-:W-:-:S05]  /*0e20*/  IMAD.MOV.U32 R14, RZ, RZ, 0x3f000000 ;  /* 0x3f000000ff0e7424 */ /* 0x000fca00078e00ff */
[----:B--2---:R-:W-:-:S05]  /*0e30*/  LOP3.LUT R5, R5, 0xff000000, R14, 0xb8, !PT ;  /* 0xff00000005057812 */ /* 0x004fca00078eb80e */
[----:B------:R2:W-:Y:S01]  /*0e40*/  STS [UR60+0x34], R5 ;  /* 0x00003405ff007988 */ /* 0x0005e2000800083c */
[----:B------:R-:W-:Y:S05]  /*0e50*/  @P1 BRA `(.L_x_35) ;  /* 0x00000000001c1947 */ /* 0x000fea0003800000 */
[----:B--2---:R-:W2:Y:S01]  /*0e60*/  LDS R5, [UR60+0x38] ;  /* 0x0000383cff057984 */ /* 0x004ea20008000800 */
[----:B------:R-:W-:-:S05]  /*0e70*/  IMAD.MOV.U32 R14, RZ, RZ, 0xff ;  /* 0x000000ffff0e7424 */ /* 0x000fca00078e00ff */
[----:B--2---:R-:W-:-:S05]  /*0e80*/  LOP3.LUT R5, R5, 0xff, R14, 0xb8, !PT ;  /* 0x000000ff05057812 */ /* 0x004fca00078eb80e */
[----:B------:R2:W-:Y:S02]  /*0e90*/  STS [UR60+0x38], R5 ;  /* 0x00003805ff007988 */ /* 0x0005e4000800083c */
.L_x_34:
[----:B------:R-:W-:Y:S05]  /*0ea0*/  @P1 BREAK B3 ;  /* 0x0000000000031942 */ /* 0x000fea0003800000 */
[----:B------:R-:W-:Y:S05]  /*0eb0*/  @P1 BRA `(.L_x_36) ;  /* 0x00000000000c1947 */ /* 0x000fea0003800000 */
[----:B------:R1:W-:Y:S02]  /*0ec0*/  STS [UR60+0x20], R6 ;  /* 0x00002006ff007988 */ /* 0x0003e4000800083c */
.L_x_35:
[----:B------:R-:W-:Y:S05]  /*0ed0*/  BSYNC B3 ;  /* 0x0000000000037941 */ /* 0x000fea0003800000 */
.L_x_33:
[----:B------:R1:W-:Y:S02]  /*0ee0*/  @!P1 STS [UR60+0x24], R13 ;  /* 0x0000240dff009988 */ /* 0x0003e4000800083c */
.L_x_36:
[----:B------:R-:W-:Y:S05]  /*0ef0*/  BSYNC B4 ;  /* 0x0000000000047941 */ /* 0x000fea0003800000 */
.L_x_32:
[----:B------:R-:W-:Y:S05]  /*0f00*/  WARPSYNC.ALL ;  /* 0x0000000000007948 */ /* 0x000fea0003800000 */
[----:B------:R-:W-:Y:S04]  /*0f10*/  BSSY B4, `(.L_x_37) ;  /* 0x000000e000047945 */ /* 0x000fe80003800000 */
[----:B------:R-:W-:Y:S05]  /*0f20*/  @P1 BRA `(.L_x_38) ;  /* 0x0000000000301947 */ /* 0x000fea0003800000 */
[----:B-1----:R-:W1:Y:S01]  /*0f30*/  LDS R6, [UR60+0x34] ;  /* 0x0000343cff067984 */ /* 0x002e620008000800 */
[----:B----4-:R-:W4:Y:S03]  /*0f40*/  LDC.64 R16, c[0x0][0x248] ;  /* 0x00009200ff107b82 */ /* 0x010f260000000a00 */
[----:B--23--:R-:W2:Y:S01]  /*0f50*/  LDS R5, [UR60+0x1c] ;  /* 0x00001c3cff057984 */ /* 0x00cea20008000800 */
[C---:B----4-:R-:W-:Y:S01]  /*0f60*/  SHF.L.U64.HI R14, R16.reuse, 0x1, R17 ;  /* 0x00000001100e7819 */ /* 0x050fe20000010211 */
[----:B------:R-:W-:-:S03]  /*0f70*/  IMAD.SHL.U32 R9, R16, 0x2, RZ ;  /* 0x0000000210097824 */ /* 0x000fc600078e00ff */
[--C-:B------:R-:W-:Y:S02]  /*0f80*/  SHF.R.U32.HI R16, RZ, 0x4, R14.reuse ;  /* 0x00000004ff107819 */ /* 0x100fe4000001160e */
[----:B------:R-:W-:-:S05]  /*0f90*/  SHF.R.U64 R9, R9, 0x4, R14 ;  /* 0x0000000409097819 */ /* 0x000fca000000120e */
[----:B------:R3:W-:Y:S01]  /*0fa0*/  STS [UR60+0xc], R9 ;  /* 0x00000c09ff007988 */ /* 0x0007e2000800083c */
[----:B-1----:R-:W-:Y:S02]  /*0fb0*/  LOP3.LUT R6, R6, 0x7, RZ, 0xb8, !PT ;  /* 0x0000000706067812 */ /* 0x002fe400078eb8ff */
[----:B--2---:R-:W-:-:S03]  /*0fc0*/  LOP3.LUT R5, R5, 0xf, R16, 0xb8, !PT ;  /* 0x0000000f05057812 */ /* 0x004fc600078eb810 */
[----:B------:R3:W-:Y:S04]  /*0fd0*/  STS [UR60+0x34], R6 ;  /* 0x00003406ff007988 */ /* 0x0007e8000800083c */
[----:B------:R3:W-:Y:S02]  /*0fe0*/  STS [UR60+0x1c], R5 ;  /* 0x00001c05ff007988 */ /* 0x0007e4000800083c */
.L_x_38:
[----:B------:R-:W-:Y:S05]  /*0ff0*/  BSYNC B4 ;  /* 0x0000000000047941 */ /* 0x000fea0003800000 */
.L_x_37:
[----:B------:R-:W-:Y:S04]  /*1000*/  BSSY B4, `(.L_x_39) ;  /* 0x000001a000047945 */ /* 0x000fe80003800000 */
[----:B------:R-:W-:Y:S04]  /*1010*/  BSSY B5, `(.L_x_40) ;  /* 0x0000015000057945 */ /* 0x000fe80003800000 */
[----:B------:R-:W-:Y:S05]  /*1020*/  @P1 BRA `(.L_x_41) ;  /* 0x0000000000201947 */ /* 0x000fea0003800000 */
[----:B--234-:R-:W2:Y:S02]  /*1030*/  LDS R5, [UR60+0x34] ;  /* 0x0000343cff057984 */ /* 0x01cea40008000800 */
[----:B--2---:R-:W-:-:S05]  /*1040*/  LOP3.LUT R5, R5, 0x38, RZ, 0xb8, !PT ;  /* 0x0000003805057812 */ /* 0x004fca00078eb8ff */
[----:B------:R2:W-:Y:S01]  /*1050*/  STS [UR60+0x34], R5 ;  /* 0x00003405ff007988 */ /* 0x0005e2000800083c */
[----:B------:R-:W-:Y:S05]  /*1060*/  @P1 BRA `(.L_x_42) ;  /* 0x0000000000201947 */ /* 0x000fea0003800000 */
[----:B--2---:R-:W2:Y:S01]  /*1070*/  LDS R5, [UR60+0x8] ;  /* 0x0000083cff057984 */ /* 0x004ea20008000800 */
[----:B-1----:R-:W-:-:S05]  /*1080*/  IMAD.MOV.U32 R6, RZ, RZ, 0x780 ;  /* 0x00000780ff067424 */ /* 0x002fca00078e00ff */
[----:B--2---:R-:W-:-:S05]  /*1090*/  LOP3.LUT R5, R5, 0x500, R6, 0xd8, !PT ;  /* 0x0000050005057812 */ /* 0x004fca00078ed806 */
[----:B------:R1:W-:Y:S02]  /*10a0*/  STS [UR60+0x8], R5 ;  /* 0x00000805ff007988 */ /* 0x0003e4000800083c */
.L_x_41:
[----:B------:R-:W-:Y:S05]  /*10b0*/  @P1 BRA `(.L_x_43) ;  /* 0x0000000000281947 */ /* 0x000fea0003800000 */
[----:B-1234-:R-:W1:Y:S02]  /*10c0*/  LDS R5, [UR60+0x8] ;  /* 0x0000083cff057984 */ /* 0x01ee640008000800 */
[----:B-1----:R-:W-:-:S05]  /*10d0*/  LOP3.LUT R5, R5, 0x1800, RZ, 0xb8, !PT ;  /* 0x0000180005057812 */ /* 0x002fca00078eb8ff */
[----:B------:R3:W-:Y:S02]  /*10e0*/  STS [UR60+0x8], R5 ;  /* 0x00000805ff007988 */ /* 0x0007e4000800083c */
.L_x_42:
[----:B------:R-:W-:Y:S05]  /*10f0*/  @P1 BREAK B5 ;  /* 0x0000000000051942 */ /* 0x000fea0003800000 */
[----:B------:R-:W-:Y:S05]  /*1100*/  @P1 BRA `(.L_x_44) ;  /* 0x0000000000241947 */ /* 0x000fea0003800000 */
[----:B--23--:R-:W2:Y:S01]  /*1110*/  LDS R5, [UR60+0x8] ;  /* 0x0000083cff057984 */ /* 0x00cea20008000800 */
[----:B-1----:R-:W-:-:S05]  /*1120*/  IMAD.MOV.U32 R6, RZ, RZ, 0x6000 ;  /* 0x00006000ff067424 */ /* 0x002fca00078e00ff */
[----:B--2---:R-:W-:-:S04]  /*1130*/  LOP3.LUT R5, R5, 0x6000, R6, 0xd8, !PT ;  /* 0x0000600005057812 */ /* 0x004fc800078ed806 */
[----:B------:R-:W-:-:S05]  /*1140*/  LOP3.LUT R5, R5, 0x400000, RZ, 0xb8, !PT ;  /* 0x0040000005057812 */ /* 0x000fca00078eb8ff */
[----:B------:R1:W-:Y:S02]  /*1150*/  STS [UR60+0x8], R5 ;  /* 0x00000805ff007988 */ /* 0x0003e4000800083c */
.L_x_43:
[----:B------:R-:W-:Y:S05]  /*1160*/  BSYNC B5 ;  /* 0x0000000000057941 */ /* 0x000fea0003800000 */
.L_x_40:
[----:B-1234-:R-:W1:Y:S02]  /*1170*/  @!P1 LDS R5, [UR60+0x8] ;  /* 0x0000083cff059984 */ /* 0x01ee640008000800 */
[----:B-1----:R-:W-:-:S05]  /*1180*/  @!P1 LOP3.LUT R5, R5, 0x8000, RZ, 0xb8, !PT ;  /* 0x0000800005059812 */ /* 0x002fca00078eb8ff */
[----:B------:R4:W-:Y:S02]  /*1190*/  @!P1 STS [UR60+0x8], R5 ;  /* 0x00000805ff009988 */ /* 0x0009e4000800083c */
.L_x_44:
[----:B------:R-:W-:Y:S05]  /*11a0*/  BSYNC B4 ;  /* 0x0000000000047941 */ /* 0x000fea0003800000 */
.L_x_39:
[----:B------:R-:W-:Y:S05]  /*11b0*/  WARPSYNC.ALL ;  /* 0x0000000000007948 */ /* 0x000fea0003800000 */
[----:B------:R1:W-:Y:S01]  /*11c0*/  STL [R1+0x400], RZ ;  /* 0x000400ff01007387 */ /* 0x0003e20000100800 */
[----:B------:R-:W-:Y:S01]  /*11d0*/  VIADD R0, R0, 0x100 ;  /* 0x0000010000007836 */ /* 0x000fe20000000000 */
[----:B------:R-:W-:Y:S02]  /*11e0*/  ISETP.GE.AND P2, PT, R18, 0x1, PT ;  /* 0x000000011200780c */ /* 0x000fe40003f46270 */
[----:B------:R-:W-:Y:S01]  /*11f0*/  CS2R R24, SRZ ;  /* 0x0000000000187805 */ /* 0x000fe2000001ff00 */
[----:B------:R2:W-:Y:S01]  /*1200*/  STL [R1+0x404], RZ ;  /* 0x000404ff01007387 */ /* 0x0005e20000100800 */
[----:B------:R-:W-:-:S02]  /*1210*/  CS2R R26, SRZ ;  /* 0x00000000001a7805 */ /* 0x000fc4000001ff00 */
[C---:B-1----:R-:W-:Y:S02]  /*1220*/  IADD3 R6, P3, R0.reuse, R2, RZ ;  /* 0x0000000200067210 */ /* 0x042fe40007f7e0ff */
[----:B------:R-:W-:Y:S01]  /*1230*/  CS2R R28, SRZ ;  /* 0x00000000001c7805 */ /* 0x000fe2000001ff00 */
[----:B------:R1:W-:Y:S01]  /*1240*/  STL [R1+0x408], RZ ;  /* 0x000408ff01007387 */ /* 0x0003e20000100800 */
[----:B------:R-:W-:Y:S02]  /*1250*/  CS2R R30, SRZ ;  /* 0x00000000001e7805 */ /* 0x000fe4000001ff00 */
[----:B--234-:R-:W-:Y:S02]  /*1260*/  LEA.HI.X.SX32 R5, R0, R3, 0x1, P3 ;  /* 0x0000000300057211 */ /* 0x01cfe400018f0eff */
[----:B------:R-:W-:Y:S01]  /*1270*/  CS2R R32, SRZ ;  /* 0x0000000000207805 */ /* 0x000fe2000001ff00 */
[----:B------:R1:W-:Y:S01]  /*1280*/  STL [R1+0x40c], RZ ;  /* 0x00040cff01007387 */ /* 0x0003e20000100800 */
[----:B------:R-:W-:-:S02]  /*1290*/  CS2R R34, SRZ ;  /* 0x0000000000227805 */ /* 0x000fc4000001ff00 */
[----:B------:R-:W-:Y:S02]  /*12a0*/  CS2R R36, SRZ ;  /* 0x0000000000247805 */ /* 0x000fe4000001ff00 */
[----:B------:R-:W-:Y:S01]  /*12b0*/  CS2R R38, SRZ ;  /* 0x0000000000267805 */ /* 0x000fe2000001ff00 */
[----:B------:R1:W-:Y:S01]  /*12c0*/  STL [R1+0x410], RZ ;  /* 0x000410ff01007387 */ /* 0x0003e20000100800 */
[----:B------:R-:W-:Y:S02]  /*12d0*/  CS2R R40, SRZ ;  /* 0x0000000000287805 */ /* 0x000fe4000001ff00 */
[----:B------:R-:W-:Y:S02]  /*12e0*/  CS2R R42, SRZ ;  /* 0x00000000002a7805 */ /* 0x000fe4000001ff00 */
        /* <DEDUP_REMOVED lines=38> */
[----:B------:R-:W-:-:S03]  /*1550*/  CS2R R100, SRZ ;  /* 0x0000000000647805 */ /* 0x000fc6000001ff00 */
[----:B------:R1:W-:Y:S04]  /*1560*/  STL [R1+0x43c], RZ ;  /* 0x00043cff01007387 */ /* 0x0003e80000100800 */
        /* <DEDUP_REMOVED lines=240> */
[----:B------:R1:W-:Y:S04]  /*2470*/  STL [R1], RZ ;  /* 0x000000ff01007387 */ /* 0x0003e80000100800 */
        /* <DEDUP_REMOVED lines=127> */
[----:B------:R1:W-:Y:S04]  /*2c70*/  STL [R1+0x664], R6 ;  /* 0x0006640601007387 */ /* 0x0003e80000100800 */
[----:B------:R1:W-:Y:S01]  /*2c80*/  STL [R1+0x660], R5 ;  /* 0x0006600501007387 */ /* 0x0003e20000100800 */
[----:B------:R-:W-:Y:S05]  /*2c90*/  @P0 BRA `(.L_x_45) ;  /* 0x0000000000300947 */ /* 0x000fea0003800000 */
[----:B------:R-:W2:Y:S01]  /*2ca0*/  S2R R2, SR_LANEID ;  /* 0x0000000000027919 */ /* 0x000ea20000000000 */
[----:B------:R-:W-:Y:S05]  /*2cb0*/  WARPSYNC.ALL ;  /* 0x0000000000007948 */ /* 0x000fea0003800000 */
[----:B--2---:R-:W-:-:S05]  /*2cc0*/  IMAD.SHL.U32 R2, R2, 0x4, RZ ;  /* 0x0000000402027824 */ /* 0x004fca00078e00ff */
[----:B------:R2:W3:Y:S01]  /*2cd0*/  LDS R0, [R2+UR60] ;  /* 0x0000003c02007984 */ /* 0x0004e20008000800 */
[----:B------:R-:W-:Y:S02]  /*2ce0*/  R2UR UR4, R6 ;  /* 0x00000000060472ca */ /* 0x000fe400000e0000 */
[----:B------:R-:W-:Y:S02]  /*2cf0*/  R2UR UR5, R5 ;  /* 0x00000000050572ca */ /* 0x000fe400000e0000 */
[----:B--2---:R-:W-:-:S05]  /*2d00*/  IADD3 R2, P3, R2, R6, RZ ;  /* 0x0000000602027210 */ /* 0x004fca0007f7e0ff */
[----:B------:R-:W-:-:S05]  /*2d10*/  IMAD.X R3, RZ, RZ, R5, P3 ;  /* 0x000000ffff037224 */ /* 0x000fca00018e0605 */
[----:B---3--:R2:W5:Y:S01]  /*2d20*/  ATOMG.E.EXCH.STRONG.GPU PT, RZ, [R2], R0 ;  /* 0x0000000002ff73a8 */ /* 0x00856200041ee100 */
[----:B------:R-:W-:-:S04]  /*2d30*/  DEPBAR {5,4,3,2,1,0} ;  /* 0x0000003f0000791a */ /* 0x000fc80000000000 */
[----:B------:R2:W-:Y:S01]  /*2d40*/  UTMACCTL.IV [UR4] ;  /* 0x00000000040079b9 */ /* 0x0005e20008000000 */
[----:B------:R-:W-:Y:S01]  /*2d50*/  NOP ;  /* 0x0000000000007918 */ /* 0x000fe20000000000 */
.L_x_45:
[----:B------:R-:W-:Y:S05]  /*2d60*/  @P0 BRA `(.L_x_46) ;  /* 0x00000000000c0947 */ /* 0x000fea0003800000 */
[----:B------:R0:W-:Y:S01]  /*2d70*/  UTMACMDFLUSH ;  /* 0x00000000000079b7 */ /* 0x0001e20000000000 */
[----:B------:R-:W-:Y:S05]  /*2d80*/  @P0 BRA `(.L_x_46) ;  /* 0x0000000000040947 */ /* 0x000fea0003800000 */
[----:B------:R-:W-:-:S04]  /*2d90*/  DEPBAR.LE SB0, 0x0 ;  /* 0x000080000000791a */ /* 0x000fc80000000000 */
.L_x_46:
[----:B------:R-:W-:Y:S05]  /*2da0*/  WARPSYNC.ALL ;  /* 0x0000000000007948 */ /* 0x000fea0003800000 */
[----:B------:R-:W3:Y:S08]  /*2db0*/  S2UR UR39, SR_CTAID.Y ;  /* 0x00000000002779c3 */ /* 0x000ef00000002600 */
[----:B-----5:R-:W-:Y:S01]  /*2dc0*/  BAR.SYNC.DEFER_BLOCKING 0x0 ;  /* 0x0000000000007b1d */ /* 0x020fe20000010000 */
[----:B------:R-:W-:-:S02]  /*2dd0*/  CS2R R102, SRZ ;  /* 0x0000000000667805 */ /* 0x000fc4000001ff00 */
[----:B------:R-:W-:Y:S02]  /*2de0*/  CS2R R104, SRZ ;  /* 0x0000000000687805 */ /* 0x000fe4000001ff00 */
[----:B------:R-:W-:Y:S02]  /*2df0*/  CS2R R106, SRZ ;  /* 0x00000000006a7805 */ /* 0x000fe4000001ff00 */
[----:B------:R-:W-:Y:S02]  /*2e00*/  CS2R R108, SRZ ;  /* 0x00000000006c7805 */ /* 0x000fe4000001ff00 */
[----:B------:R-:W-:Y:S01]  /*2e10*/  CS2R R110, SRZ ;  /* 0x00000000006e7805 */ /* 0x000fe2000001ff00 */
[----:B------:R-:W-:Y:S01]  /*2e20*/  VOTEU.ALL UP0, P1 ;  /* 0x00000000003f7886 */ /* 0x000fe20000800000 */
[----:B------:R-:W4:Y:S01]  /*2e30*/  S2UR UR35, SR_CTAID.X ;  /* 0x00000000002379c3 */ /* 0x000f220000002500 */
[----:B--2---:R-:W-:Y:S01]  /*2e40*/  UMOV UR4, 0x1 ;  /* 0x0000000100047882 */ /* 0x004fe20000000000 */
[----:B------:R-:W-:-:S02]  /*2e50*/  CS2R R112, SRZ ;  /* 0x0000000000707805 */ /* 0x000fc4000001ff00 */
[----:B------:R-:W-:Y:S01]  /*2e60*/  CS2R R114, SRZ ;  /* 0x0000000000727805 */ /* 0x000fe2000001ff00 */
[----:B------:R-:W-:-:S04]  /*2e70*/  @!UP0 UIADD3 UR4, -UR4, 0x100000, URZ ;  /* 0x0010000004048890 */ /* 0x000fc8000fffe13f */
[----:B------:R-:W-:Y:S02]  /*2e80*/  @!UP0 USHF.L.U32 UR5, UR4, 0xb, URZ ;  /* 0x0000000b04058899 */ /* 0x000fe4000800063f */
[----:B------:R-:W-:Y:S01]  /*2e90*/  @!UP0 USHF.L.U32 UR4, UR4, 0x1, URZ ;  /* 0x0000000104048899 */ /* 0x000fe2000800063f */
[----:B------:R-:W-:Y:S01]  /*2ea0*/  CS2R R116, SRZ ;  /* 0x0000000000747805 */ /* 0x000fe2000001ff00 */
[----:B------:R-:W-:Y:S01]  /*2eb0*/  VOTEU.ALL UP0, P1 ;  /* 0x00000000003f7886 */ /* 0x000fe20000800000 */
[----:B------:R-:W-:Y:S02]  /*2ec0*/  CS2R R118, SRZ ;  /* 0x0000000000767805 */ /* 0x000fe4000001ff00 */
[----:B------:R-:W-:Y:S02]  /*2ed0*/  CS2R R120, SRZ ;  /* 0x0000000000787805 */ /* 0x000fe4000001ff00 */
[----:B------:R-:W-:Y:S02]  /*2ee0*/  CS2R R122, SRZ ;  /* 0x00000000007a7805 */ /* 0x000fe4000001ff00 */
[----:B------:R-:W-:-:S02]  /*2ef0*/  CS2R R124, SRZ ;  /* 0x00000000007c7805 */ /* 0x000fc4000001ff00 */
[----:B------:R-:W-:Y:S02]  /*2f00*/  CS2R R126, SRZ ;  /* 0x00000000007e7805 */ /* 0x000fe4000001ff00 */
[----:B------:R-:W-:Y:S02]  /*2f10*/  CS2R R128, SRZ ;  /* 0x0000000000807805 */ /* 0x000fe4000001ff00 */
[----:B------:R-:W-:Y:S02]  /*2f20*/  CS2R R130, SRZ ;  /* 0x0000000000827805 */ /* 0x000fe4000001ff00 */
[----:B------:R-:W-:Y:S02]  /*2f30*/  CS2R R132, SRZ ;  /* 0x0000000000847805 */ /* 0x000fe4000001ff00 */
[----:B------:R-:W-:Y:S01]  /*2f40*/  CS2R R134, SRZ ;  /* 0x0000000000867805 */ /* 0x000fe2000001ff00 */
[----:B---3--:R-:W-:Y:S01]  /*2f50*/  USHF.L.U32 UR39, UR39, 0x8, URZ ;  /* 0x0000000827277899 */ /* 0x008fe2000800063f */
[----:B------:R-:W2:Y:S02]  /*2f60*/  FENCE.VIEW.ASYNC.S ;  /* 0x00000000000073c6 */ /* 0x000ea40000000000 */
[----:B--2---:R2:W3:Y:S01]  /*2f70*/  @!UP0 SYNCS.EXCH.64 URZ, [UR60+0x20000], UR4 ;  /* 0x020000043c3f85b2 */ /* 0x0044e20008000100 */
[----:B------:R-:W-:-:S02]  /*2f80*/  CS2R R136, SRZ ;  /* 0x0000000000887805 */ /* 0x000fc4000001ff00 */
[----:B------:R-:W-:Y:S02]  /*2f90*/  CS2R R138, SRZ ;  /* 0x00000000008a7805 */ /* 0x000fe4000001ff00 */
[----:B------:R-:W-:Y:S02]  /*2fa0*/  CS2R R140, SRZ ;  /* 0x00000000008c7805 */ /* 0x000fe4000001ff00 */
[----:B------:R-:W-:Y:S02]  /*2fb0*/  CS2R R142, SRZ ;  /* 0x00000000008e7805 */ /* 0x000fe4000001ff00 */
[----:B------:R-:W-:Y:S02]  /*2fc0*/  CS2R R144, SRZ ;  /* 0x0000000000907805 */ /* 0x000fe4000001ff00 */
[----:B------:R-:W-:Y:S01]  /*2fd0*/  CS2R R146, SRZ ;  /* 0x0000000000927805 */ /* 0x000fe2000001ff00 */
[----:B----4-:R-:W-:Y:S01]  /*2fe0*/  USHF.L.U32 UR35, UR35, 0x8, URZ ;  /* 0x0000000823237899 */ /* 0x010fe2000800063f */
[----:B------:R-:W-:-:S02]  /*2ff0*/  CS2R R148, SRZ ;  /* 0x0000000000947805 */ /* 0x000fc4000001ff00 */
[----:B------:R-:W-:Y:S01]  /*3000*/  CS2R R150, SRZ ;  /* 0x0000000000967805 */ /* 0x000fe2000001ff00 */
[----:B------:R-:W-:Y:S08]  /*3010*/  @!P2 BRA `(.L_x_47) ;  /* 0x00000050003ca947 */ /* 0x000ff00003800000 */
[----:B------:R4:W-:Y:S01]  /*3020*/  STL [R1+0x400], RZ ;  /* 0x000400ff01007387 */ /* 0x0009e20000100800 */
[----:B------:R-:W-:Y:S01]  /*3030*/  IMAD.U32 R2, RZ, RZ, UR60 ;  /* 0x0000003cff027e24 */ /* 0x000fe2000f8e00ff */
[----:B------:R-:W-:Y:S01]  /*3040*/  CS2R R24, SRZ ;  /* 0x0000000000187805 */ /* 0x000fe2000001ff00 */
[----:B------:R-:W-:Y:S01]  /*3050*/  IMAD.U32 R0, RZ, RZ, UR60 ;  /* 0x0000003cff007e24 */ /* 0x000fe2000f8e00ff */
[----:B------:R4:W-:Y:S01]  /*3060*/  STL [R1+0x404], RZ ;  /* 0x000404ff01007387 */ /* 0x0009e20000100800 */
[----:B------:R-:W-:Y:S02]  /*3070*/  CS2R R26, SRZ ;  /* 0x00000000001a7805 */ /* 0x000fe4000001ff00 */
[----:B------:R-:W-:Y:S01]  /*3080*/  SHF.R.U32.HI R2, RZ, 0x4, R2 ;  /* 0x00000004ff027819 */ /* 0x000fe20000011602 */
[----:B------:R-:W-:Y:S01]  /*3090*/  VIADD R0, R0, 0x10000 ;  /* 0x0001000000007836 */ /* 0x000fe20000000000 */
[----:B------:R4:W-:Y:S01]  /*30a0*/  STL [R1+0x408], RZ ;  /* 0x000408ff01007387 */ /* 0x0009e20000100800 */
[----:B------:R-:W-:-:S02]  /*30b0*/  CS2R R28, SRZ ;  /* 0x00000000001c7805 */ /* 0x000fc4000001ff00 */
[----:B------:R-:W-:Y:S02]  /*30c0*/  SGXT.U32 R9, R2, 0xe ;  /* 0x0000000e0209781a */ /* 0x000fe40000000000 */
[----:B------:R-:W-:Y:S01]  /*30d0*/  CS2R R2, SRZ ;  /* 0x0000000000027805 */ /* 0x000fe2000001ff00 */
[----:B------:R4:W-:Y:S01]  /*30e0*/  STL [R1+0x40c], RZ ;  /* 0x00040cff01007387 */ /* 0x0009e20000100800 */
[----:B------:R-:W-:Y:S02]  /*30f0*/  SHF.R.U32.HI R0, RZ, 0x4, R0 ;  /* 0x00000004ff007819 */ /* 0x000fe40000011600 */
[----:B------:R-:W-:Y:S02]  /*3100*/  CS2R R30, SRZ ;  /* 0x00000000001e7805 */ /* 0x000fe4000001ff00 */
[----:B-1----:R-:W-:Y:S01]  /*3110*/  IADD3 R5, P0, R9, 0x2, RZ ;  /* 0x0000000209057810 */ /* 0x002fe20007f1e0ff */
[----:B------:R4:W-:Y:S01]  /*3120*/  STL [R1+0x410], RZ ;  /* 0x000410ff01007387 */ /* 0x0009e20000100800 */
[----:B------:R-:W-:-:S02]  /*3130*/  SGXT.U32 R0, R0, 0xe ;  /* 0x0000000e0000781a */ /* 0x000fc40000000000 */
[----:B------:R-:W-:Y:S02]  /*3140*/  CS2R R32, SRZ ;  /* 0x0000000000207805 */ /* 0x000fe4000001ff00 */
[----:B------:R-:W-:Y:S01]  /*3150*/  IADD3.X R2, R2, 0x40000040, RZ, P0, !PT ;  /* 0x4000004002027810 */ /* 0x000fe200007fe4ff */
[----:B------:R4:W-:Y:S01]  /*3160*/  STL [R1+0x414], RZ ;  /* 0x000414ff01007387 */ /* 0x0009e20000100800 */
[----:B--2---:R-:W-:Y:S02]  /*3170*/  R2UR UR4, R5 ;  /* 0x00000000050472ca */ /* 0x004fe400000e0000 */
[----:B------:R-:W-:Y:S02]  /*3180*/  CS2R R34, SRZ ;  /* 0x0000000000227805 */ /* 0x000fe4000001ff00 */
[----:B------:R-:W-:Y:S01]  /*3190*/  R2UR UR5, R2 ;  /* 0x00000000020572ca */ /* 0x000fe200000e0000 */
[----:B------:R4:W-:Y:S01]  /*31a0*/  STL [R1+0x418], RZ ;  /* 0x000418ff01007387 */ /* 0x0009e20000100800 */
[----:B------:R-:W-:-:S02]  /*31b0*/  IADD3 R6, P2, R0, 0x2, RZ ;  /* 0x0000000200067810 */ /* 0x000fc40007f5e0ff */
[----:B------:R-:W-:Y:S02]  /*31c0*/  CS2R R36, SRZ ;  /* 0x0000000000247805 */ /* 0x000fe4000001ff00 */
[----:B------:R-:W-:Y:S01]  /*31d0*/  R2UR UR42, R0 ;  /* 0x00000000002a72ca */ /* 0x000fe200000e0000 */
[----:B------:R4:W-:Y:S01]  /*31e0*/  STL [R1+0x41c], RZ ;  /* 0x00041cff01007387 */ /* 0x0009e20000100800 */
[----:B------:R-:W-:Y:S01]  /*31f0*/  IADD3.X R3, R3, 0x40000040, RZ, P2, !PT ;  /* 0x4000004003037810 */ /* 0x000fe200017fe4ff */
[----:B------:R-:W-:Y:S01]  /*3200*/  IMAD.MOV.U32 R0, RZ, RZ, RZ ;  /* 0x000000ffff007224 */ /* 0x000fe200078e00ff */
[----:B------:R-:W-:Y:S01]  /*3210*/  R2UR UR6, R6 ;  /* 0x00000000060672ca */ /* 0x000fe200000e0000 */
[----:B------:R4:W-:Y:S01]  /*3220*/  STL [R1+0x420], RZ ;  /* 0x000420ff01007387 */ /* 0x0009e20000100800 */
[----:B------:R-:W-:Y:S02]  /*3230*/  R2UR UR7, R3 ;  /* 0x00000000030772ca */ /* 0x000fe400000e0000 */
[----:B------:R-:W-:-:S02]  /*3240*/  CS2R R38, SRZ ;  /* 0x0000000000267805 */ /* 0x000fc4000001ff00 */
[----:B------:R-:W-:Y:S01]  /*3250*/  CS2R R40, SRZ ;  /* 0x0000000000287805 */ /* 0x000fe2000001ff00 */
[----:B------:R4:W-:Y:S01]  /*3260*/  STL [R1+0x424], RZ ;  /* 0x000424ff01007387 */ /* 0x0009e20000100800 */
[----:B------:R-:W-:Y:S01]  /*3270*/  UIADD3.64 UR10, UR4, 0x1fe, URZ ;  /* 0x000001fe040a7897 */ /* 0x000fe2000fffe03f */
[----:B------:R-:W-:Y:S01]  /*3280*/  CS2R R42, SRZ ;  /* 0x00000000002a7805 */ /* 0x000fe2000001ff00 */
[----:B------:R-:W-:Y:S01]  /*3290*/  UIADD3.64 UR10, UR4, 0x202, URZ ;  /* 0x00000202040a7897 */ /* 0x000fe2000fffe03f */
        /* <DEDUP_REMOVED lines=62> */
[----:B------:R-:W-:Y:S01]  /*3680*/  CS2R R112, SRZ ;  /* 0x0000000000707805 */ /* 0x000fe2000001ff00 */
[----:B------:R-:W-:Y:S01]  /*3690*/  UIADD3.64 UR14, UR4, 0xc00, URZ ;  /* 0x00000c00040e7897 */ /* 0x000fe2000fffe03f */
[----:B------:R4:W-:Y:S01]  /*36a0*/  STL [R1+0x468], RZ ;  /* 0x000468ff01007387 */ /* 0x0009e20000100800 */
[----:B------:R-:W-:Y:S02]  /*36b0*/  CS2R R114, SRZ ;  /* 0x0000000000727805 */ /* 0x000fe4000001ff00 */
        /* <DEDUP_REMOVED lines=27> */
[----:B------:R-:W-:Y:S02]  /*3870*/  UIADD3.64 UR10, UR4, 0x602, URZ ;  /* 0x00000602040a7897 */ /* 0x000fe4000fffe03f */
[----:B------:R-:W-:Y:S01]  /*3880*/  UIADD3.64 UR14, UR4, 0x600, URZ ;  /* 0x00000600040e7897 */ /* 0x000fe2000fffe03f */
[----:B------:R4:W-:Y:S01]  /*3890*/  STL [R1+0x488], RZ ;  /* 0x000488ff01007387 */ /* 0x0009e20000100800 */
[----:B------:R-:W-:-:S02]  /*38a0*/  UIADD3.64 UR10, UR4, 0x604, URZ ;  /* 0x00000604040a7897 */ /* 0x000fc4000fffe03f */
[----:B------:R-:W-:Y:S01]  /*38b0*/  UIADD3.64 UR8, UR4, 0x2, URZ ;  /* 0x0000000204087897 */ /* 0x000fe2000fffe03f */
[----:B------:R4:W-:Y:S01]  /*38c0*/  STL [R1+0x48c], RZ ;  /* 0x00048cff01007387 */ /* 0x0009e20000100800 */
[----:B------:R-:W-:Y:S02]  /*38d0*/  UIADD3.64 UR12, UR4, 0x4, URZ ;  /* 0x00000004040c7897 */ /* 0x000fe4000fffe03f */
[----:B------:R-:W-:Y:S01]  /*38e0*/  UIADD3.64 UR16, UR4, 0x7fe, URZ ;  /* 0x000007fe04107897 */ /* 0x000fe2000fffe03f */
[----:B------:R4:W-:Y:S01]  /*38f0*/  STL [R1+0x490], RZ ;  /* 0x000490ff01007387 */ /* 0x0009e20000100800 */
[----:B------:R-:W-:Y:S02]  /*3900*/  UIADD3.64 UR20, UR4, 0x800, URZ ;  /* 0x0000080004147897 */ /* 0x000fe4000fffe03f */
[----:B------:R-:W-:Y:S01]  /*3910*/  UIADD3.64 UR24, UR4, 0x802, URZ ;  /* 0x0000080204187897 */ /* 0x000fe2000fffe03f */
[----:B------:R4:W-:Y:S01]  /*3920*/  STL [R1+0x494], RZ ;  /* 0x000494ff01007387 */ /* 0x0009e20000100800 */
[----:B------:R-:W-:Y:S01]  /*3930*/  UIADD3.64 UR28, UR4, 0x804, URZ ;  /* 0x00000804041c7897 */ /* 0x000fe2000fffe03f */
[----:B------:R-:W-:-:S02]  /*3940*/  UMOV UR43, 0x40000040 ;  /* 0x40000040002b7882 */ /* 0x000fc40000000000 */
[----:B------:R4:W-:Y:S01]  /*3950*/  STL [R1+0x498], RZ ;  /* 0x000498ff01007387 */ /* 0x0009e20000100800 */
[----:B------:R-:W-:Y:S02]  /*3960*/  UIADD3.64 UR44, UR4, 0xdfe, URZ ;  /* 0x00000dfe042c7897 */ /* 0x000fe4000fffe03f */
        /* <DEDUP_REMOVED lines=353> */
[----:B------:R4:W-:Y:S02]  /*4f80*/  STL [R1+0x1fc], RZ ;  /* 0x0001fcff01007387 */ /* 0x0009e40000100800 */
.L_x_49:
[----:B---3--:R-:W-:Y:S01]  /*4f90*/  BAR.SYNC.DEFER_BLOCKING 0x0 ;  /* 0x0000000000007b1d */ /* 0x008fe20000010000 */
[----:B------:R-:W-:Y:S01]  /*4fa0*/  @!P1 IMAD.MOV.U32 R5, RZ, RZ, 0x20000 ;  /* 0x00020000ff059424 */ /* 0x000fe200078e00ff */
[----:B------:R-:W-:Y:S02]  /*4fb0*/  R2UR UR32, R10 ;  /* 0x000000000a2072ca */ /* 0x000fe400000e0000 */
[----:B------:R-:W-:Y:S02]  /*4fc0*/  ELECT P0, URZ, PT ;  /* 0x00000000003f782f */ /* 0x000fe40003800000 */
[----:B-----5:R-:W-:Y:S02]  /*4fd0*/  SHF.R.U32.HI R6, RZ, 0x5, R247 ;  /* 0x00000005ff067819 */ /* 0x020fe400000116f7 */
[----:B------:R-:W-:Y:S02]  /*4fe0*/  R2UR UR34, R0 ;  /* 0x00000000002272ca */ /* 0x000fe400000e0000 */
[----:B------:R-:W-:-:S02]  /*4ff0*/  ISETP.LT.U32.AND P0, PT, R12, 0x40, P0 ;  /* 0x000000400c00780c */ /* 0x000fc40000701070 */
[----:B------:R-:W-:-:S03]  /*5000*/  R2UR UR38, R11 ;  /* 0x000000000b2672ca */ /* 0x000fc600000e0000 */
[----:B------:R-:W-:Y:S01]  /*5010*/  IMAD.U32 R2, RZ, RZ, UR32 ;  /* 0x00000020ff027e24 */ /* 0x000fe2000f8e00ff */
[----:B------:R-:W-:-:S07]  /*5020*/  R2UR UR32, R8 ;  /* 0x00000000082072ca */ /* 0x000fce00000e0000 */
[----:B------:R-:W-:Y:S01]  /*5030*/  VOTEU.ANY UP0, P0 ;  /* 0x00000000003f7886 */ /* 0x000fe20000000100 */
[----:B------:R-:W-:Y:S01]  /*5040*/  @P0 R2UR UR36, R2 ;  /* 0x00000000022402ca */ /* 0x000fe200000e0000 */
[----:B------:R-:W-:Y:S01]  /*5050*/  VOTEU.ANY UP1, P0 ;  /* 0x00000000003f7886 */ /* 0x000fe20000020100 */
[----:B------:R1:W-:Y:S01]  /*5060*/  @!P1 SYNCS.ARRIVE.TRANS64 RZ, [UR60+0x20000], R5 ;  /* 0x02000005ffff99a7 */ /* 0x0003e2000800003c */
[----:B------:R2:W-:Y:S06]  /*5070*/  MEMBAR.ALL.CTA ;  /* 0x0000000000007992 */ /* 0x0005ec0000008000 */
[----:B--2---:R-:W2:Y:S01]  /*5080*/  FENCE.VIEW.ASYNC.S ;  /* 0x00000000000073c6 */ /* 0x004ea20000000000 */
[----:B------:R-:W-:Y:S01]  /*5090*/  @UP0 UIADD3 UR33, UR60, 0x20000, URZ ;  /* 0x000200003c210890 */ /* 0x000fe2000fffe03f */
[----:B------:R-:W-:-:S02]  /*50a0*/  IMAD.U32 R2, RZ, RZ, UR38 ;  /* 0x00000026ff027e24 */ /* 0x000fc4000f8e00ff */
[----:B------:R-:W-:Y:S01]  /*50b0*/  IMAD.U32 R3, RZ, RZ, UR32 ;  /* 0x00000020ff037e24 */ /* 0x000fe2000f8e00ff */
[----:B-1----:R-:W-:-:S04]  /*50c0*/  LOP3.LUT R5, R6, 0x1, RZ, 0xc0, !PT ;  /* 0x0000000106057812 */ /* 0x002fc800078ec0ff */
[----:B------:R-:W-:Y:S01]  /*50d0*/  @P0 R2UR UR37, R3 ;  /* 0x00000000032502ca */ /* 0x000fe200000e0000 */
[----:B--2---:R-:W-:Y:S01]  /*50e0*/  BAR.SYNC.DEFER_BLOCKING 0x0 ;  /* 0x0000000000007b1d */ /* 0x004fe20000010000 */
[----:B------:R-:W-:Y:S02]  /*50f0*/  R2UR UR32, R5 ;  /* 0x00000000052072ca */ /* 0x000fe400000e0000 */
[----:B------:R-:W-:-:S04]  /*5100*/  ELECT P0, URZ, PT ;  /* 0x00000000003f782f */ /* 0x000fc80003800000 */
[----:B------:R-:W-:-:S07]  /*5110*/  ISETP.LT.U32.AND P0, PT, R12, 0x40, P0 ;  /* 0x000000400c00780c */ /* 0x000fce0000701070 */
[----:B------:R-:W-:Y:S02]  /*5120*/  ULEA UR34, UR32, UR34, 0x6 ;  /* 0x0000002220227291 */ /* 0x000fe4000f8e303f */
[----:B------:R-:W-:-:S04]  /*5130*/  ULEA UR32, UR32, UR60, 0xf ;  /* 0x0000003c20207291 */ /* 0x000fc8000f8e783f */
[----:B------:R-:W-:Y:S01]  /*5140*/  VOTEU.ANY UP0, P0 ;  /* 0x00000000003f7886 */ /* 0x000fe20000000100 */
[----:B------:R-:W-:-:S04]  /*5150*/  UMOV UR38, UR34 ;  /* 0x0000002200267c82 */ /* 0x000fc80008000000 */
[----:B------:R1:W-:Y:S01]  /*5160*/  @UP1 UTMALDG.2D [UR32], [UR36] ;  /* 0x00000020240015b4 */ /* 0x0003e20008008000 */
[----:B------:R-:W-:Y:S01]  /*5170*/  VOTEU.ANY UP1, P0 ;  /* 0x00000000003f7886 */ /* 0x000fe20000020100 */
[----:B-1----:R-:W-:Y:S01]  /*5180*/  R2UR UR33, R7 ;  /* 0x00000000072172ca */ /* 0x002fe200000e0000 */
[----:B------:R-:W-:Y:S01]  /*5190*/  @UP0 UIADD3 UR36, UR32, 0x10000, URZ ;  /* 0x0001000020240890 */ /* 0x000fe2000fffe03f */
[----:B------:R-:W-:Y:S01]  /*51a0*/  @P0 R2UR UR32, R2 ;  /* 0x00000000022002ca */ /* 0x000fe200000e0000 */
[----:B------:R-:W-:Y:S01]  /*51b0*/  @UP0 UIADD3 UR37, UR60, 0x20000, URZ ;  /* 0x000200003c250890 */ /* 0x000fe2000fffe03f */
[----:B------:R-:W-:-:S09]  /*51c0*/  SHF.L.U32 R2, R4, 0x1f, RZ ;  /* 0x0000001f04027819 */ /* 0x000fd200000006ff */
[----:B------:R-:W-:-:S05]  /*51d0*/  IMAD.U32 R3, RZ, RZ, UR33 ;  /* 0x00000021ff037e24 */ /* 0x000fca000f8e00ff */
[----:B------:R-:W-:Y:S01]  /*51e0*/  @P0 R2UR UR33, R3 ;  /* 0x00000000032102ca */ /* 0x000fe200000e0000 */
[----:B------:R-:W-:-:S12]  /*51f0*/  BAR.SYNC.DEFER_BLOCKING 0x0 ;  /* 0x0000000000007b1d */ /* 0x000fd80000010000 */
[----:B------:R1:W-:Y:S01]  /*5200*/  @UP1 UTMALDG.2D [UR36], [UR32] ;  /* 0x00000024200015b4 */ /* 0x0003e20008008000 */
[----:B------:R-:W-:Y:S06]  /*5210*/  BAR.SYNC.DEFER_BLOCKING 0x0 ;  /* 0x0000000000007b1d */ /* 0x000fec0000010000 */
[----:B------:R-:W2:Y:S02]  /*5220*/  SYNCS.PHASECHK.TRANS64.TRYWAIT P0, [UR60+0x20000], R2 ;  /* 0x02000002ff0075a7 */ /* 0x000ea4000800017c */
[----:B-12---:R-:W-:Y:S05]  /*5230*/  @!P0 BRA `(.L_x_48) ;  /* 0x0000007800748947 */ /* 0x006fea0003800000 */
.L_x_50:
[----:B------:R-:W-:Y:S04]  /*5240*/  STL [R1+0x6d8], R247 ;  /* 0x0006d8f701007387 */ /* 0x000fe80000100800 */
[----:B------:R-:W-:Y:S04]  /*5250*/  STL.64 [R1+0x6d0], R150 ;  /* 0x0006d09601007387 */ /* 0x000fe80000100a00 */
        /* <DEDUP_REMOVED lines=12> */
[----:B------:R1:W-:Y:S04]  /*5320*/  STL.64 [R1+0x668], R124 ;  /* 0x0006687c01007387 */ /* 0x0003e80000100a00 */
[----:B-1----:R-:W2:Y:S04]  /*5330*/  LDL.LU.64 R124, [R1+0x400] ;  /* 0x00040000017c7983 */ /* 0x002ea80000300a00 */
[----:B------:R-:W2:Y:S04]  /*5340*/  LDL.LU.64 R126, [R1+0x408] ;  /* 0x00040800017e7983 */ /* 0x000ea80000300a00 */
        /* <DEDUP_REMOVED lines=61> */
[----:B------:R-:W2:Y:S01]  /*5720*/  LDL.LU.64 R250, [R1+0x5f8] ;  /* 0x0005f80001fa7983 */ /* 0x000ea20000300a00 */
[----:B------:R-:W-:Y:S01]  /*5730*/  R2UR UR40, R9 ;  /* 0x00000000092872ca */ /* 0x000fe200000e0000 */
[----:B------:R-:W-:Y:S01]  /*5740*/  UMOV UR41, 0x40000040 ;  /* 0x4000004000297882 */ /* 0x000fe20000000000 */
[----:B------:R-:W-:Y:S01]  /*5750*/  UIADD3.64 UR36, UR4, 0x1fe, URZ ;  /* 0x000001fe04247897 */ /* 0x000fe2000fffe03f */
[----:B------:R-:W-:-:S02]  /*5760*/  MOV R3, UR39 ;  /* 0x0000002700037c02 */ /* 0x000fc40008000f00 */
[----:B------:R-:W-:Y:S02]  /*5770*/  MOV R6, UR57 ;  /* 0x0000003900067c02 */ /* 0x000fe40008000f00 */
[----:B------:R-:W-:Y:S02]  /*5780*/  MOV R5, UR56 ;  /* 0x0000003800057c02 */ /* 0x000fe40008000f00 */
[----:B------:R-:W-:Y:S01]  /*5790*/  MOV R2, UR35 ;  /* 0x0000002300027c02 */ /* 0x000fe20008000f00 */
[----:B--2---:R-:W-:-:S06]  /*57a0*/  WARPGROUP.ARRIVE ;  /* 0x00000000000079c5 */ /* 0x004fcc0000000000 */
[----:B------:R-:W-:Y:S03]  /*57b0*/  HGMMA.64x256x16.F32.BF16 R124, gdesc[UR40], R124, gsb0 ;  /* 0x03e00000287c79f0 */ /* 0x000fe6000800187c */
[----:B------:R-:W-:Y:S02]  /*57c0*/  WARPGROUP.DEPBAR.LE gsb0, 0x0 ;  /* 0x00008000000079c5 */ /* 0x000fe40000010000 */
[----:B------:R-:W-:-:S15]  /*57d0*/  WARPGROUP.ARRIVE ;  /* 0x00000000000079c5 */ /* 0x000fde0000000000 */
[----:B------:R-:W-:-:S08]  /*57e0*/  NOP ;  /* 0x0000000000007918 */ /* 0x000fd00000000000 */
        /* <DEDUP_REMOVED lines=26> */
[----:B------:R1:W-:Y:S04]  /*5990*/  STL.64 [R1+0x400], R124 ;  /* 0x0004007c01007387 */ /* 0x0003e80000100a00 */
        /* <DEDUP_REMOVED lines=63> */
[----:B-1----:R-:W4:Y:S04]  /*5d90*/  LDL.LU.64 R124, [R1] ;  /* 0x00000000017c7983 */ /* 0x002f280000300a00 */
[----:B--2---:R-:W2:Y:S04]  /*5da0*/  LDL.LU.64 R126, [R1+0x8] ;  /* 0x00000800017e7983 */ /* 0x004ea80000300a00 */
[----:B---3--:R-:W3:Y:S04]  /*5db0*/  LDL.LU.64 R128, [R1+0x10] ;  /* 0x0000100001807983 */ /* 0x008ee80000300a00 */
[----:B----4-:R-:W4:Y:S04]  /*5dc0*/  LDL.LU.64 R130, [R1+0x18] ;  /* 0x0000180001827983 */ /* 0x010f280000300a00 */
[----:B------:R-:W2:Y:S04]  /*5dd0*/  LDL.LU.64 R132, [R1+0x20] ;  /* 0x0000200001847983 */ /* 0x000ea80000300a00 */
[----:B------:R-:W3:Y:S04]  /*5de0*/  LDL.LU.64 R134, [R1+0x28] ;  /* 0x0000280001867983 */ /* 0x000ee80000300a00 */
[----:B------:R-:W4:Y:S04]  /*5df0*/  LDL.LU.64 R136, [R1+0x30] ;  /* 0x0000300001887983 */ /* 0x000f280000300a00 */
[----:B------:R-:W2:Y:S04]  /*5e00*/  LDL.LU.64 R138, [R1+0x38] ;  /* 0x00003800018a7983 */ /* 0x000ea80000300a00 */
[----:B------:R-:W3:Y:S04]  /*5e10*/  LDL.LU.64 R140, [R1+0x40] ;  /* 0x00004000018c7983 */ /* 0x000ee80000300a00 */
[----:B------:R-:W4:Y:S04]  /*5e20*/  LDL.LU.64 R142, [R1+0x48] ;  /* 0x00004800018e7983 */ /* 0x000f280000300a00 */
[----:B------:R-:W2:Y:S04]  /*5e30*/  LDL.LU.64 R144, [R1+0x50] ;  /* 0x0000500001907983 */ /* 0x000ea80000300a00 */
[----:B------:R-:W3:Y:S04]  /*5e40*/  LDL.LU.64 R146, [R1+0x58] ;  /* 0x0000580001927983 */ /* 0x000ee80000300a00 */
[----:B------:R-:W4:Y:S04]  /*5e50*/  LDL.LU.64 R148, [R1+0x60] ;  /* 0x0000600001947983 */ /* 0x000f280000300a00 */
[----:B------:R-:W2:Y:S04]  /*5e60*/  LDL.LU.64 R150, [R1+0x68] ;  /* 0x0000680001967983 */ /* 0x000ea80000300a00 */
[----:B--2---:R-:W-:Y:S04]  /*5e70*/  STL.64 [R1+0x8d8], R150 ;  /* 0x0008d89601007387 */ /* 0x004fe80000100a00 */
[----:B----4-:R-:W-:Y:S04]  /*5e80*/  STL.64 [R1+0x8d0], R148 ;  /* 0x0008d09401007387 */ /* 0x010fe80000100a00 */
[----:B---3--:R-:W-:Y:S04]  /*5e90*/  STL.64 [R1+0x8c8], R146 ;  /* 0x0008c89201007387 */ /* 0x008fe80000100a00 */
        /* <DEDUP_REMOVED lines=125> */
[----:B------:R-:W-:Y:S01]  /*6670*/  UMOV UR38, UR42 ;  /* 0x0000002a00267c82 */ /* 0x000fe20008000000 */
[----:B------:R-:W-:Y:S01]  /*6680*/  UMOV UR39, UR43 ;  /* 0x0000002b00277c82 */ /* 0x000fe20008000000 */
[----:B------:R-:W-:Y:S01]  /*6690*/  UIADD3.64 UR56, UR4, 0x200, URZ ;  /* 0x0000020004387897 */ /* 0x000fe2000fffe03f */
[----:B------:R-:W3:Y:S01]  /*66a0*/  LDL.LU.64 R152, [R1+0x70] ;  /* 0x0000700001987983 */ /* 0x000ee20000300a00 */
[----:B------:R-:W-:Y:S01]  /*66b0*/  UMOV UR58, UR6 ;  /* 0x00000006003a7c82 */ /* 0x000fe20008000000 */
[----:B------:R-:W-:-:S02]  /*66c0*/  UMOV UR59, UR7 ;  /* 0x00000007003b7c82 */ /* 0x000fc40008000000 */
[----:B------:R-:W3:Y:S04]  /*66d0*/  LDL.LU.64 R154, [R1+0x78] ;  /* 0x00007800019a7983 */ /* 0x000ee80000300a00 */
        /* <DEDUP_REMOVED lines=47> */
[----:B------:R-:W3:Y:S01]  /*69d0*/  LDL.LU.64 R250, [R1+0x1f8] ;  /* 0x0001f80001fa7983 */ /* 0x000ee20000300a00 */
[----:B------:R-:W-:Y:S01]  /*69e0*/  UIADD3.64 UR32, UR4, 0x3fe, URZ ;  /* 0x000003fe04207897 */ /* 0x000fe2000fffe03f */
[----:B--2---:R-:W-:-:S06]  /*69f0*/  WARPGROUP.ARRIVE ;  /* 0x00000000000079c5 */ /* 0x004fcc0000000000 */
[----:B------:R-:W-:Y:S01]  /*6a00*/  HGMMA.64x256x16.F32.BF16 R24, gdesc[UR36], R24, gsb0 ;  /* 0x03e00000241879f0 */ /* 0x000fe20008001818 */
[----:B------:R-:W-:Y:S01]  /*6a10*/  UIADD3.64 UR36, UR4, 0x202, URZ ;  /* 0x0000020204247897 */ /* 0x000fe2000fffe03f */
[----:B------:R-:W-:Y:S01]  /*6a20*/  UMOV UR38, UR10 ;  /* 0x0000000a00267c82 */ /* 0x000fe20008000000 */
[----:B------:R-:W-:Y:S01]  /*6a30*/  UMOV UR39, UR11 ;  /* 0x0000000b00277c82 */ /* 0x000fe20008000000 */
[----:B------:R-:W-:Y:S02]  /*6a40*/  WARPGROUP.DEPBAR.LE gsb0, 0x0 ;  /* 0x00008000000079c5 */ /* 0x000fe40000010000 */
[----:B------:R-:W-:-:S15]  /*6a50*/  WARPGROUP.ARRIVE ;  /* 0x00000000000079c5 */ /* 0x000fde0000000000 */
[----:B------:R-:W-:-:S07]  /*6a60*/  NOP ;  /* 0x0000000000007918 */ /* 0x000fce0000000000 */
        /* <DEDUP_REMOVED lines=35> */
[----:B------:R-:W-:Y:S03]  /*6ca0*/  HGMMA.64x256x16.F32.BF16 R24, gdesc[UR36], R24, gsb0 ;  /* 0x03e00000241879f0 */ /* 0x000fe60008001818 */
[----:B------:R-:W-:Y:S02]  /*6cb0*/  WARPGROUP.DEPBAR.LE gsb0, 0x0 ;  /* 0x00008000000079c5 */ /* 0x000fe40000010000 */
[----:B------:R-:W-:-:S15]  /*6cc0*/  WARPGROUP.ARRIVE ;  /* 0x00000000000079c5 */ /* 0x000fde0000000000 */
[----:B------:R-:W-:-:S08]  /*6cd0*/  NOP ;  /* 0x0000000000007918 */ /* 0x000fd00000000000 */
[----:B------:R-:W-:Y:S03]  /*6ce0*/  HGMMA.64x256x16.F32.BF16 R24, gdesc[UR56], R24, gsb0 ;  /* 0x03e00000381879f0 */ /* 0x000fe60008001818 */
[----:B------:R-:W-:Y:S02]  /*6cf0*/  WARPGROUP.DEPBAR.LE gsb0, 0x0 ;  /* 0x00008000000079c5 */ /* 0x000fe40000010000 */
        /* <DEDUP_REMOVED lines=64> */
[----:B-1----:R-:W3:Y:S04]  /*7100*/  LDL.LU.64 R150, [R1+0x8d8] ;  /* 0x0008d80001967983 */ /* 0x002ee80000300a00 */
        /* <DEDUP_REMOVED lines=13> */
[----:B------:R-:W-:Y:S01]  /*71e0*/  UMOV UR34, UR42 ;  /* 0x0000002a00227c82 */ /* 0x000fe20008000000 */
[----:B------:R-:W-:Y:S01]  /*71f0*/  UMOV UR35, UR43 ;  /* 0x0000002b00237c82 */ /* 0x000fe20008000000 */
[----:B------:R-:W-:Y:S01]  /*7200*/  UIADD3.64 UR36, UR4, 0x400, URZ ;  /* 0x0000040004247897 */ /* 0x000fe2000fffe03f */
[----:B------:R-:W2:Y:S01]  /*7210*/  LDL.LU.64 R122, [R1+0x868] ;  /* 0x00086800017a7983 */ /* 0x000ea20000300a00 */
[----:B------:R-:W-:Y:S01]  /*7220*/  UMOV UR38, UR6 ;  /* 0x0000000600267c82 */ /* 0x000fe20008000000 */
[----:B------:R-:W-:-:S02]  /*7230*/  UMOV UR39, UR7 ;  /* 0x0000000700277c82 */ /* 0x000fc40008000000 */
        /* <DEDUP_REMOVED lines=49> */
[----:B---3--:R-:W-:-:S06]  /*7550*/  WARPGROUP.ARRIVE ;  /* 0x00000000000079c5 */ /* 0x008fcc0000000000 */
        /* <DEDUP_REMOVED lines=43> */
[----:B------:R-:W-:Y:S02]  /*7810*/  UIADD3.64 UR32, UR4, 0x5fe, URZ ;  /* 0x000005fe04207897 */ /* 0x000fe4000fffe03f */
[----:B------:R-:W-:Y:S02]  /*7820*/  WARPGROUP.DEPBAR.LE gsb0, 0x0 ;  /* 0x00008000000079c5 */ /* 0x000fe40000010000 */
[----:B------:R-:W-:-:S15]  /*7830*/  WARPGROUP.ARRIVE ;  /* 0x00000000000079c5 */ /* 0x000fde0000000000 */
[----:B------:R-:W-:-:S08]  /*7840*/  NOP ;  /* 0x0000000000007918 */ /* 0x000fd00000000000 */
[----:B------:R-:W-:Y:S03]  /*7850*/  HGMMA.64x256x16.F32.BF16 R124, gdesc[UR36], R124, gsb0 ;  /* 0x03e00000247c79f0 */ /* 0x000fe6000800187c */
[----:B------:R-:W-:Y:S02]  /*7860*/  WARPGROUP.DEPBAR.LE gsb0, 0x0 ;  /* 0x00008000000079c5 */ /* 0x000fe40000010000 */
[----:B------:R-:W-:Y:S04]  /*7870*/  STL.64 [R1], R124 ;  /* 0x0000007c01007387 */ /* 0x000fe80000100a00 */
        /* <DEDUP_REMOVED lines=61> */
[----:B------:R3:W-:Y:S04]  /*7c50*/  STL.64 [R1+0x1f0], R248 ;  /* 0x0001f0f801007387 */ /* 0x0007e80000100a00 */
[----:B------:R3:W-:Y:S04]  /*7c60*/  STL.64 [R1+0x1f8], R250 ;  /* 0x0001f8fa01007387 */ /* 0x0007e80000100a00 */
[----:B-1----:R3:W5:Y:S04]  /*7c70*/  LDL.LU R247, [R1+0x6d8] ;  /* 0x0006d80001f77983 */ /* 0x0027680000300800 */
        /* <DEDUP_REMOVED lines=17> */
[----:B------:R-:W-:Y:S01]  /*7d90*/  VIADD R0, R0, 0x80 ;  /* 0x0000008000007836 */ /* 0x000fe20000000000 */
[----:B------:R-:W-:Y:S01]  /*7da0*/  UMOV UR58, UR6 ;  /* 0x00000006003a7c82 */ /* 0x000fe20008000000 */
[----:B------:R-:W-:Y:S01]  /*7db0*/  UMOV UR59, UR7 ;  /* 0x00000007003b7c82 */ /* 0x000fe20008000000 */
[----:B------:R-:W-:Y:S01]  /*7dc0*/  UIADD3.64 UR36, UR4, 0x602, URZ ;  /* 0x0000060204247897 */ /* 0x000fe2000fffe03f */
[----:B------:R-:W-:Y:S01]  /*7dd0*/  LOP3.LUT R4, R4, 0x1, RZ, 0x3c, !PT ;  /* 0x0000000104047812 */ /* 0x000fe200078e3cff */
[----:B------:R-:W-:Y:S01]  /*7de0*/  UMOV UR38, UR10 ;  /* 0x0000000a00267c82 */ /* 0x000fe20008000000 */
[----:B------:R-:W-:Y:S01]  /*7df0*/  UMOV UR39, UR11 ;  /* 0x0000000b00277c82 */ /* 0x000fe20008000000 */
[----:B------:R-:W-:Y:S01]  /*7e00*/  UMOV UR46, UR18 ;  /* 0x00000012002e7c82 */ /* 0x000fe20008000000 */
[----:B------:R-:W-:Y:S01]  /*7e10*/  UMOV UR47, UR19 ;  /* 0x00000013002f7c82 */ /* 0x000fe20008000000 */
[----:B------:R-:W-:Y:S01]  /*7e20*/  UMOV UR50, UR22 ;  /* 0x0000001600327c82 */ /* 0x000fe20008000000 */
[----:B------:R-:W-:Y:S01]  /*7e30*/  UMOV UR51, UR23 ;  /* 0x0000001700337c82 */ /* 0x000fe20008000000 */
[----:B------:R-:W-:Y:S01]  /*7e40*/  UMOV UR54, UR26 ;  /* 0x0000001a00367c82 */ /* 0x000fe20008000000 */
[----:B------:R-:W-:Y:S01]  /*7e50*/  UMOV UR55, UR27 ;  /* 0x0000001b00377c82 */ /* 0x000fe20008000000 */
        /* <DEDUP_REMOVED lines=9> */
[----:B------:R-:W-:Y:S01]  /*7ef0*/  R2UR UR57, R6 ;  /* 0x00000000063972ca */ /* 0x000fe200000e0000 */
[----:B------:R-:W-:Y:S01]  /*7f00*/  UMOV UR58, UR30 ;  /* 0x0000001e003a7c82 */ /* 0x000fe20008000000 */
[----:B------:R-:W-:Y:S01]  /*7f10*/  R2UR UR56, R5 ;  /* 0x00000000053872ca */ /* 0x000fe200000e0000 */
[----:B------:R-:W-:Y:S01]  /*7f20*/  UMOV UR59, UR31 ;  /* 0x0000001f003b7c82 */ /* 0x000fe20008000000 */
[----:B------:R-:W-:Y:S02]  /*7f30*/  WARPGROUP.DEPBAR.LE gsb0, 0x0 ;  /* 0x00008000000079c5 */ /* 0x000fe40000010000 */
[----:B------:R-:W-:-:S15]  /*7f40*/  WARPGROUP.ARRIVE ;  /* 0x00000000000079c5 */ /* 0x000fde0000000000 */
[----:B------:R-:W-:-:S06]  /*7f50*/  NOP ;  /* 0x0000000000007918 */ /* 0x000fcc0000000000 */
[----:B------:R-:W-:Y:S01]  /*7f60*/  HGMMA.64x256x16.F32.BF16 R24, gdesc[UR36], R24, gsb0 ;  /* 0x03e00000241879f0 */ /* 0x000fe20008001818 */
[----:B------:R-:W-:Y:S02]  /*7f70*/  R2UR UR39, R3 ;  /* 0x00000000032772ca */ /* 0x000fe400000e0000 */
[----:B------:R-:W-:Y:S02]  /*7f80*/  WARPGROUP.DEPBAR.LE gsb0, 0x0 ;  /* 0x00008000000079c5 */ /* 0x000fe40000010000 */
[----:B------:R-:W-:-:S15]  /*7f90*/  WARPGROUP.ARRIVE ;  /* 0x00000000000079c5 */ /* 0x000fde0000000000 */
[----:B------:R-:W-:-:S08]  /*7fa0*/  NOP ;  /* 0x0000000000007918 */ /* 0x000fd00000000000 */
[----:B------:R-:W-:Y:S01]  /*7fb0*/  HGMMA.64x256x16.F32.BF16 R24, gdesc[UR32], R24, gsb0 ;  /* 0x03e00000201879f0 */ /* 0x000fe20008001818 */
[----:B------:R-:W-:Y:S02]  /*7fc0*/  R2UR UR35, R2 ;  /* 0x00000000022372ca */ /* 0x000fe400000e0000 */
[----:B------:R-:W1:Y:S02]  /*7fd0*/  LDC R2, c[0x0][0x230] ;  /* 0x00008c00ff027b82 */ /* 0x000e640000000800 */
[----:B-1----:R-:W-:Y:S01]  /*7fe0*/  ISETP.GE.AND P0, PT, R0, R2, PT ;  /* 0x000000020000720c */ /* 0x002fe20003f06270 */
[----:B------:R-:W-:Y:S02]  /*7ff0*/  WARPGROUP.DEPBAR.LE gsb0, 0x0 ;  /* 0x00008000000079c5 */ /* 0x000fe40000010000 */
[----:B------:R-:W-:-:S15]  /*8000*/  WARPGROUP.ARRIVE ;  /* 0x00000000000079c5 */ /* 0x000fde0000000000 */
[----:B------:R-:W-:-:S05]  /*8010*/  NOP ;  /* 0x0000000000007918 */ /* 0x000fca0000000000 */
        /* <DEDUP_REMOVED lines=14> */
[----:B---3--:R-:W-:Y:S05]  /*8100*/  @!P0 BRA `(.L_x_49) ;  /* 0xffffffcc00a08947 */ /* 0x008fea000383ffff */
.L_x_47:
[----:B------:R-:W4:Y:S04]  /*8110*/  LDL.LU R172, [R1+0x40c] ;  /* 0x00040c0001ac7983 */ /* 0x000f280000300800 */
[----:B------:R-:W4:Y:S04]  /*8120*/  LDL.LU R171, [R1+0x408] ;  /* 0x0004080001ab7983 */ /* 0x000f280000300800 */
[----:B------:R-:W2:Y:S04]  /*8130*/  LDL.LU R170, [R1+0x414] ;  /* 0x0004140001aa7983 */ /* 0x000ea80000300800 */
[----:B------:R-:W2:Y:S04]  /*8140*/  LDL.LU R169, [R1+0x410] ;  /* 0x0004100001a97983 */ /* 0x000ea80000300800 */
[----:B------:R-:W3:Y:S04]  /*8150*/  LDL.LU R168, [R1+0x41c] ;  /* 0x00041c0001a87983 */ /* 0x000ee80000300800 */
        /* <DEDUP_REMOVED lines=27> */
[----:B-1----:R-:W3:Y:S04]  /*8310*/  LDL.LU R6, [R1+0x4cc] ;  /* 0x0004cc0001067983 */ /* 0x002ee80000300800 */
[----:B------:R-:W3:Y:S04]  /*8320*/  LDL.LU R5, [R1+0x4c8] ;  /* 0x0004c80001057983 */ /* 0x000ee80000300800 */
[----:B------:R-:W3:Y:S04]  /*8330*/  LDL.LU R3, [R1+0x4dc] ;  /* 0x0004dc0001037983 */ /* 0x000ee80000300800 */
[----:B------:R-:W3:Y:S04]  /*8340*/  LDL.LU R2, [R1+0x4d8] ;  /* 0x0004d80001027983 */ /* 0x000ee80000300800 */
[----:B------:R-:W3:Y:S04]  /*8350*/  LDL.LU R174, [R1+0x404] ;  /* 0x0004040001ae7983 */ /* 0x000ee80000300800 */
[----:B------:R-:W3:Y:S04]  /*8360*/  LDL.LU R173, [R1+0x400] ;  /* 0x0004000001ad7983 */ /* 0x000ee80000300800 */
[----:B------:R-:W-:Y:S04]  /*8370*/  STL [R1+0x7a0], R84 ;  /* 0x0007a05401007387 */ /* 0x000fe80000100800 */
        /* <DEDUP_REMOVED lines=37> */
[----:B------:R-:W-:Y:S01]  /*85d0*/  STL [R1+0x708], R122 ;  /* 0x0007087a01007387 */ /* 0x000fe20000100800 */
[----:B----4-:R-:W-:-:S03]  /*85e0*/  F2FP.BF16.F32.PACK_AB R7, R172, R171 ;  /* 0x000000abac07723e */ /* 0x010fc600000010ff */
[----:B------:R-:W-:Y:S04]  /*85f0*/  STL [R1+0x704], R123 ;  /* 0x0007047b01007387 */ /* 0x000fe80000100800 */
[----:B------:R-:W-:Y:S01]  /*8600*/  STL [R1+0x700], R124 ;  /* 0x0007007c01007387 */ /* 0x000fe20000100800 */
[----:B--2---:R-:W-:-:S03]  /*8610*/  F2FP.BF16.F32.PACK_AB R4, R170, R169 ;  /* 0x000000a9aa04723e */ /* 0x004fc600000010ff */
[----:B------:R-:W-:Y:S04]  /*8620*/  STL [R1+0x6fc], R125 ;  /* 0x0006fc7d01007387 */ /* 0x000fe80000100800 */
[----:B------:R-:W-:Y:S04]  /*8630*/  STL [R1+0x6f8], R126 ;  /* 0x0006f87e01007387 */ /* 0x000fe80000100800 */
[----:B------:R-:W-:Y:S01]  /*8640*/  STL [R1+0x6f4], R127 ;  /* 0x0006f47f01007387 */ /* 0x000fe20000100800 */
[----:B---3--:R-:W-:-:S03]  /*8650*/  IMAD.MOV.U32 R172, RZ, RZ, R166 ;  /* 0x000000ffffac7224 */ /* 0x008fc600078e00a6 */
[----:B------:R-:W-:Y:S01]  /*8660*/  STL [R1+0x6f0], R128 ;  /* 0x0006f08001007387 */ /* 0x000fe20000100800 */
[----:B------:R-:W-:-:S03]  /*8670*/  IMAD.MOV.U32 R171, RZ, RZ, R165 ;  /* 0x000000ffffab7224 */ /* 0x000fc600078e00a5 */
[----:B------:R-:W-:Y:S01]  /*8680*/  STL [R1+0x6ec], R129 ;  /* 0x0006ec8101007387 */ /* 0x000fe20000100800 */
[----:B------:R-:W-:-:S03]  /*8690*/  IMAD.MOV.U32 R170, RZ, RZ, R164 ;  /* 0x000000ffffaa7224 */ /* 0x000fc600078e00a4 */
[----:B------:R-:W-:Y:S01]  /*86a0*/  STL [R1+0x6e8], R130 ;  /* 0x0006e88201007387 */ /* 0x000fe20000100800 */
[----:B------:R-:W-:-:S03]  /*86b0*/  IMAD.MOV.U32 R169, RZ, RZ, R163 ;  /* 0x000000ffffa97224 */ /* 0x000fc600078e00a3 */
[----:B------:R-:W-:Y:S04]  /*86c0*/  STL [R1+0x6e4], R131 ;  /* 0x0006e48301007387 */ /* 0x000fe80000100800 */
[----:B------:R-:W-:Y:S04]  /*86d0*/  STL [R1+0x6e0], R132 ;  /* 0x0006e08401007387 */ /* 0x000fe80000100800 */
[----:B------:R-:W-:Y:S01]  /*86e0*/  STL [R1+0x6dc], R133 ;  /* 0x0006dc8501007387 */ /* 0x000fe20000100800 */
[----:B------:R-:W-:-:S03]  /*86f0*/  IMAD.MOV.U32 R166, RZ, RZ, R160 ;  /* 0x000000ffffa67224 */ /* 0x000fc600078e00a0 */
        /* <DEDUP_REMOVED lines=27> */
[----:B------:R1:W-:Y:S04]  /*88b0*/  STL [R1+0x66c], R150 ;  /* 0x00066c9601007387 */ /* 0x0003e80000100800 */
[----:B------:R2:W-:Y:S01]  /*88c0*/  STL [R1+0x668], R151 ;  /* 0x0006689701007387 */ /* 0x0005e20000100800 */
[----:B------:R-:W-:Y:S02]  /*88d0*/  IMAD.MOV.U32 R20, RZ, RZ, R14 ;  /* 0x000000ffff147224 */ /* 0x000fe400078e000e */
[----:B------:R-:W-:Y:S01]  /*88e0*/  IMAD.MOV.U32 R19, RZ, RZ, R13 ;  /* 0x000000ffff137224 */ /* 0x000fe200078e000d */
[----:B------:R-:W-:Y:S01]  /*88f0*/  F2FP.BF16.F32.PACK_AB R64, R65, R64 ;  /* 0x000000404140723e */ /* 0x000fe200000010ff */
[----:B------:R-:W-:Y:S01]  /*8900*/  BAR.SYNC.DEFER_BLOCKING 0x0 ;  /* 0x0000000000007b1d */ /* 0x000fe20000010000 */
[----:B------:R-:W-:-:S02]  /*8910*/  IMAD.MOV.U32 R18, RZ, RZ, R6 ;  /* 0x000000ffff127224 */ /* 0x000fc400078e0006 */
[----:B------:R-:W-:Y:S01]  /*8920*/  IMAD.MOV.U32 R17, RZ, RZ, R5 ;  /* 0x000000ffff117224 */ /* 0x000fe200078e0005 */
[----:B------:R-:W-:Y:S02]  /*8930*/  F2FP.BF16.F32.PACK_AB R0, R174, R173 ;  /* 0x000000adae00723e */ /* 0x000fe400000010ff */
[----:B-1----:R-:W-:Y:S02]  /*8940*/  F2FP.BF16.F32.PACK_AB R150, R172, R171 ;  /* 0x000000abac96723e */ /* 0x002fe400000010ff */
[----:B------:R-:W-:Y:S01]  /*8950*/  F2FP.BF16.F32.PACK_AB R72, R73, R72 ;  /* 0x000000484948723e */ /* 0x000fe200000010ff */
[----:B------:R1:W-:Y:S01]  /*8960*/  STL [R1+0x650], R0 ;  /* 0x0006500001007387 */ /* 0x0003e20000100800 */
[----:B--2---:R-:W-:Y:S02]  /*8970*/  F2FP.BF16.F32.PACK_AB R151, R170, R169 ;  /* 0x000000a9aa97723e */ /* 0x004fe400000010ff */
[----:B------:R-:W-:Y:S01]  /*8980*/  F2FP.BF16.F32.PACK_AB R80, R81, R80 ;  /* 0x000000505150723e */ /* 0x000fe200000010ff */
[----:B------:R-:W-:Y:S01]  /*8990*/  STL [R1+0x654], R7 ;  /* 0x0006540701007387 */ /* 0x000fe20000100800 */
[----:B------:R-:W-:-:S02]  /*89a0*/  F2FP.BF16.F32.PACK_AB R65, R67, R66 ;  /* 0x000000424341723e */ /* 0x000fc400000010ff */
[----:B------:R-:W-:Y:S01]  /*89b0*/  F2FP.BF16.F32.PACK_AB R24, R25, R24 ;  /* 0x000000181918723e */ /* 0x000fe200000010ff */
[----:B------:R-:W-:Y:S01]  /*89c0*/  STL [R1+0x658], R4 ;  /* 0x0006580401007387 */ /* 0x000fe20000100800 */
[----:B------:R-:W-:Y:S02]  /*89d0*/  F2FP.BF16.F32.PACK_AB R40, R41, R40 ;  /* 0x000000282928723e */ /* 0x000fe400000010ff */
[----:B------:R-:W-:Y:S02]  /*89e0*/  F2FP.BF16.F32.PACK_AB R48, R49, R48 ;  /* 0x000000303130723e */ /* 0x000fe400000010ff */
[----:B------:R-:W-:Y:S02]  /*89f0*/  F2FP.BF16.F32.PACK_AB R56, R57, R56 ;  /* 0x000000383938723e */ /* 0x000fe400000010ff */
[----:B------:R-:W-:Y:S02]  /*8a00*/  F2FP.BF16.F32.PACK_AB R32, R33, R32 ;  /* 0x000000202120723e */ /* 0x000fe400000010ff */
[----:B------:R-:W-:-:S02]  /*8a10*/  ELECT P0, URZ, PT ;  /* 0x00000000003f782f */ /* 0x000fc40003800000 */
[----:B-1----:R-:W-:Y:S01]  /*8a20*/  F2FP.BF16.F32.PACK_AB R0, R168, R167 ;  /* 0x000000a7a800723e */ /* 0x002fe200000010ff */
[----:B------:R-:W-:Y:S01]  /*8a30*/  IMAD.MOV.U32 R168, RZ, RZ, R162 ;  /* 0x000000ffffa87224 */ /* 0x000fe200078e00a2 */
[----:B------:R-:W1:Y:S01]  /*8a40*/  @!P1 SYNCS.CCTL.IV [UR60+0x20000] ;  /* 0x02000000ff0099b1 */ /* 0x000e62000800003c */
[----:B------:R-:W-:Y:S02]  /*8a50*/  IMAD.MOV.U32 R167, RZ, RZ, R161 ;  /* 0x000000ffffa77224 */ /* 0x000fe400078e00a1 */
[----:B------:R2:W-:Y:S01]  /*8a60*/  STL [R1+0x65c], R0 ;  /* 0x00065c0001007387 */ /* 0x0005e20000100800 */
[----:B------:R-:W-:Y:S02]  /*8a70*/  IMAD.MOV.U32 R162, RZ, RZ, R156 ;  /* 0x000000ffffa27224 */ /* 0x000fe400078e009c */
[----:B------:R-:W-:Y:S01]  /*8a80*/  IMAD.MOV.U32 R161, RZ, RZ, R155 ;  /* 0x000000ffffa17224 */ /* 0x000fe200078e009b */
[----:B------:R-:W3:Y:S01]  /*8a90*/  LDL.LU R14, [R1+0x544] ;  /* 0x00054400010e7983 */ /* 0x000ee20000300800 */
[----:B------:R-:W-:-:S02]  /*8aa0*/  IMAD.MOV.U32 R156, RZ, RZ, R22 ;  /* 0x000000ffff9c7224 */ /* 0x000fc400078e0016 */
[----:B------:R-:W-:Y:S01]  /*8ab0*/  IMAD.MOV.U32 R155, RZ, RZ, R21 ;  /* 0x000000ffff9b7224 */ /* 0x000fe200078e0015 */
[----:B------:R-:W4:Y:S01]  /*8ac0*/  LDL.LU R13, [R1+0x540] ;  /* 0x00054000010d7983 */ /* 0x000f220000300800 */
[----:B------:R-:W-:Y:S02]  /*8ad0*/  IMAD.MOV.U32 R22, RZ, RZ, R16 ;  /* 0x000000ffff167224 */ /* 0x000fe400078e0010 */
[----:B------:R-:W-:Y:S01]  /*8ae0*/  IMAD.MOV.U32 R21, RZ, RZ, R15 ;  /* 0x000000ffff157224 */ /* 0x000fe200078e000f */
[----:B------:R-:W4:Y:S01]  /*8af0*/  LDL.LU R6, [R1+0x4ec] ;  /* 0x0004ec0001067983 */ /* 0x000f220000300800 */
[----:B------:R-:W-:Y:S02]  /*8b00*/  IMAD.MOV.U32 R16, RZ, RZ, R3 ;  /* 0x000000ffff107224 */ /* 0x000fe400078e0003 */
[----:B------:R-:W-:Y:S01]  /*8b10*/  IMAD.MOV.U32 R15, RZ, RZ, R2 ;  /* 0x000000ffff0f7224 */ /* 0x000fe200078e0002 */
[----:B------:R-:W4:Y:S04]  /*8b20*/  LDL.LU R5, [R1+0x4e8] ;  /* 0x0004e80001057983 */ /* 0x000f280000300800 */
[----:B------:R-:W4:Y:S04]  /*8b30*/  LDL.LU R3, [R1+0x4fc] ;  /* 0x0004fc0001037983 */ /* 0x000f280000300800 */
[----:B------:R-:W4:Y:S04]  /*8b40*/  LDL.LU R2, [R1+0x4f8] ;  /* 0x0004f80001027983 */ /* 0x000f280000300800 */
[----:B------:R-:W4:Y:S04]  /*8b50*/  LDL.LU R174, [R1+0x424] ;  /* 0x0004240001ae7983 */ /* 0x000f280000300800 */
[----:B------:R-:W4:Y:S01]  /*8b60*/  LDL.LU R173, [R1+0x420] ;  /* 0x0004200001ad7983 */ /* 0x000f220000300800 */
[----:B--2---:R-:W-:Y:S01]  /*8b70*/  F2FP.BF16.F32.PACK_AB R0, R168, R167 ;  /* 0x000000a7a800723e */ /* 0x004fe200000010ff */
[----:B------:R-:W-:-:S02]  /*8b80*/  IMAD.MOV.U32 R172, RZ, RZ, R166 ;  /* 0x000000ffffac7224 */ /* 0x000fc400078e00a6 */
[----:B------:R-:W-:Y:S02]  /*8b90*/  IMAD.MOV.U32 R171, RZ, RZ, R165 ;  /* 0x000000ffffab7224 */ /* 0x000fe400078e00a5 */
[----:B------:R-:W-:Y:S02]  /*8ba0*/  IMAD.MOV.U32 R166, RZ, RZ, R160 ;  /* 0x000000ffffa67224 */ /* 0x000fe400078e00a0 */
[----:B------:R-:W-:Y:S02]  /*8bb0*/  IMAD.MOV.U32 R170, RZ, RZ, R164 ;  /* 0x000000ffffaa7224 */ /* 0x000fe400078e00a4 */
[----:B------:R-:W-:Y:S02]  /*8bc0*/  IMAD.MOV.U32 R165, RZ, RZ, R159 ;  /* 0x000000ffffa57224 */ /* 0x000fe400078e009f */
[----:B------:R-:W-:Y:S02]  /*8bd0*/  IMAD.MOV.U32 R160, RZ, RZ, R154 ;  /* 0x000000ffffa07224 */ /* 0x000fe400078e009a */
        /* <DEDUP_REMOVED lines=18> */
[----:B---3--:R-:W-:-:S02]  /*8d00*/  IMAD.MOV.U32 R20, RZ, RZ, R14 ;  /* 0x000000ffff147224 */ /* 0x008fc400078e000e */
[----:B----4-:R-:W-:Y:S02]  /*8d10*/  IMAD.MOV.U32 R19, RZ, RZ, R13 ;  /* 0x000000ffff137224 */ /* 0x010fe400078e000d */
[----:B------:R-:W-:Y:S02]  /*8d20*/  IMAD.MOV.U32 R18, RZ, RZ, R6 ;  /* 0x000000ffff127224 */ /* 0x000fe400078e0006 */
[----:B------:R-:W-:Y:S02]  /*8d30*/  IMAD.MOV.U32 R17, RZ, RZ, R5 ;  /* 0x000000ffff117224 */ /* 0x000fe400078e0005 */
[----:B------:R-:W-:Y:S01]  /*8d40*/  IMAD.MOV.U32 R16, RZ, RZ, R3 ;  /* 0x000000ffff107224 */ /* 0x000fe200078e0003 */
[----:B------:R-:W-:-:S05]  /*8d50*/  F2FP.BF16.F32.PACK_AB R149, R174, R173 ;  /* 0x000000adae95723e */ /* 0x000fca00000010ff */
[----:B------:R-:W-:Y:S04]  /*8d60*/  STL [R1+0x680], R149 ;  /* 0x0006809501007387 */ /* 0x000fe80000100800 */
[----:B------:R-:W-:Y:S04]  /*8d70*/  STL [R1+0x67c], R150 ;  /* 0x00067c9601007387 */ /* 0x000fe80000100800 */
[----:B------:R-:W-:Y:S04]  /*8d80*/  STL [R1+0x678], R151 ;  /* 0x0006789701007387 */ /* 0x000fe80000100800 */
[----:B------:R2:W-:Y:S04]  /*8d90*/  STL [R1+0x64c], R0 ;  /* 0x00064c0001007387 */ /* 0x0005e80000100800 */
[----:B------:R-:W3:Y:S01]  /*8da0*/  LDL.LU R14, [R1+0x554] ;  /* 0x00055400010e7983 */ /* 0x000ee20000300800 */
[----:B------:R-:W-:-:S03]  /*8db0*/  IMAD.MOV.U32 R15, RZ, RZ, R2 ;  /* 0x000000ffff0f7224 */ /* 0x000fc600078e0002 */
[----:B------:R-:W4:Y:S04]  /*8dc0*/  LDL.LU R13, [R1+0x550] ;  /* 0x00055000010d7983 */ /* 0x000f280000300800 */
[----:B------:R-:W2:Y:S04]  /*8dd0*/  LDL.LU R6, [R1+0x564] ;  /* 0x0005640001067983 */ /* 0x000ea80000300800 */
[----:B------:R-:W2:Y:S04]  /*8de0*/  LDL.LU R5, [R1+0x560] ;  /* 0x0005600001057983 */ /* 0x000ea80000300800 */
[----:B------:R-:W2:Y:S04]  /*8df0*/  LDL.LU R3, [R1+0x50c] ;  /* 0x00050c0001037983 */ /* 0x000ea80000300800 */
[----:B------:R-:W2:Y:S04]  /*8e00*/  LDL.LU R2, [R1+0x508] ;  /* 0x0005080001027983 */ /* 0x000ea80000300800 */
[----:B------:R-:W2:Y:S04]  /*8e10*/  LDL.LU R174, [R1+0x444] ;  /* 0x0004440001ae7983 */ /* 0x000ea80000300800 */
[----:B------:R-:W2:Y:S01]  /*8e20*/  LDL.LU R173, [R1+0x440] ;  /* 0x0004400001ad7983 */ /* 0x000ea20000300800 */
[----:B------:R-:W-:-:S02]  /*8e30*/  F2FP.BF16.F32.PACK_AB R7, R172, R171 ;  /* 0x000000abac07723e */ /* 0x000fc400000010ff */
[----:B------:R-:W-:Y:S01]  /*8e40*/  F2FP.BF16.F32.PACK_AB R4, R170, R169 ;  /* 0x000000a9aa04723e */ /* 0x000fe200000010ff */
        /* <DEDUP_REMOVED lines=16> */
[----:B---3--:R-:W-:Y:S02]  /*8f50*/  IMAD.MOV.U32 R20, RZ, RZ, R14 ;  /* 0x000000ffff147224 */ /* 0x008fe400078e000e */
[----:B----4-:R-:W-:-:S02]  /*8f60*/  IMAD.MOV.U32 R19, RZ, RZ, R13 ;  /* 0x000000ffff137224 */ /* 0x010fc400078e000d */
[----:B--2---:R-:W-:Y:S02]  /*8f70*/  IMAD.MOV.U32 R18, RZ, RZ, R6 ;  /* 0x000000ffff127224 */ /* 0x004fe400078e0006 */
[----:B------:R-:W-:Y:S01]  /*8f80*/  IMAD.MOV.U32 R17, RZ, RZ, R5 ;  /* 0x000000ffff117224 */ /* 0x000fe200078e0005 */
[----:B------:R-:W-:-:S05]  /*8f90*/  F2FP.BF16.F32.PACK_AB R0, R174, R173 ;  /* 0x000000adae00723e */ /* 0x000fca00000010ff */
[----:B------:R2:W-:Y:S04]  /*8fa0*/  STL [R1+0x630], R0 ;  /* 0x0006300001007387 */ /* 0x0005e80000100800 */
[----:B------:R3:W-:Y:S01]  /*8fb0*/  STL [R1+0x634], R7 ;  /* 0x0006340701007387 */ /* 0x0007e20000100800 */
[----:B--2---:R-:W-:-:S03]  /*8fc0*/  F2FP.BF16.F32.PACK_AB R0, R168, R167 ;  /* 0x000000a7a800723e */ /* 0x004fc600000010ff */
[----:B------:R2:W-:Y:S01]  /*8fd0*/  STL [R1+0x638], R4 ;  /* 0x0006380401007387 */ /* 0x0005e20000100800 */
[----:B------:R-:W-:Y:S02]  /*8fe0*/  IMAD.MOV.U32 R168, RZ, RZ, R162 ;  /* 0x000000ffffa87224 */ /* 0x000fe400078e00a2 */
[----:B------:R-:W-:Y:S01]  /*8ff0*/  IMAD.MOV.U32 R167, RZ, RZ, R161 ;  /* 0x000000ffffa77224 */ /* 0x000fe200078e00a1 */
[----:B------:R4:W-:Y:S01]  /*9000*/  STL [R1+0x63c], R0 ;  /* 0x00063c0001007387 */ /* 0x0009e20000100800 */
[----:B------:R-:W-:Y:S02]  /*9010*/  IMAD.MOV.U32 R162, RZ, RZ, R156 ;  /* 0x000000ffffa27224 */ /* 0x000fe400078e009c */
[----:B------:R-:W-:Y:S01]  /*9020*/  IMAD.MOV.U32 R161, RZ, RZ, R155 ;  /* 0x000000ffffa17224 */ /* 0x000fe200078e009b */
[----:B------:R-:W4:Y:S01]  /*9030*/  LDL.LU R14, [R1+0x51c] ;  /* 0x00051c00010e7983 */ /* 0x000f220000300800 */
[----:B------:R-:W-:Y:S02]  /*9040*/  IMAD.MOV.U32 R156, RZ, RZ, R22 ;  /* 0x000000ffff9c7224 */ /* 0x000fe400078e0016 */
[----:B------:R-:W-:Y:S01]  /*9050*/  IMAD.MOV.U32 R155, RZ, RZ, R21 ;  /* 0x000000ffff9b7224 */ /* 0x000fe200078e0015 */
[----:B------:R-:W4:Y:S01]  /*9060*/  LDL.LU R13, [R1+0x518] ;  /* 0x00051800010d7983 */ /* 0x000f220000300800 */
[----:B------:R-:W-:-:S02]  /*9070*/  IMAD.MOV.U32 R22, RZ, RZ, R16 ;  /* 0x000000ffff167224 */ /* 0x000fc400078e0010 */
        /* <DEDUP_REMOVED lines=9> */
[----:B---3--:R-:W-:-:S02]  /*9110*/  F2FP.BF16.F32.PACK_AB R7, R172, R171 ;  /* 0x000000abac07723e */ /* 0x008fc400000010ff */
[----:B--2---:R-:W-:Y:S01]  /*9120*/  F2FP.BF16.F32.PACK_AB R4, R170, R169 ;  /* 0x000000a9aa04723e */ /* 0x004fe200000010ff */
        /* <DEDUP_REMOVED lines=16> */
[----:B----4-:R-:W-:Y:S02]  /*9230*/  IMAD.MOV.U32 R20, RZ, RZ, R14 ;  /* 0x000000ffff147224 */ /* 0x010fe400078e000e */
[----:B------:R-:W-:-:S02]  /*9240*/  IMAD.MOV.U32 R19, RZ, RZ, R13 ;  /* 0x000000ffff137224 */ /* 0x000fc400078e000d */
[----:B------:R-:W-:Y:S02]  /*9250*/  IMAD.MOV.U32 R18, RZ, RZ, R6 ;  /* 0x000000ffff127224 */ /* 0x000fe400078e0006 */
        /* <DEDUP_REMOVED lines=15> */
[----:B------:R-:W-:-:S03]  /*9350*/  IMAD.MOV.U32 R155, RZ, RZ, R15 ;  /* 0x000000ffff9b7224 */ /* 0x000fc600078e000f */
[----:B------:R-:W4:Y:S01]  /*9360*/  LDL.LU R6, [R1+0x5ac] ;  /* 0x0005ac0001067983 */ /* 0x000f220000300800 */
[----:B------:R-:W-:-:S03]  /*9370*/  IMAD.MOV.U32 R15, RZ, RZ, R2 ;  /* 0x000000ffff0f7224 */ /* 0x000fc600078e0002 */
[----:B------:R-:W4:Y:S04]  /*9380*/  LDL.LU R3, [R1+0x5a8] ;  /* 0x0005a80001037983 */ /* 0x000f280000300800 */
[----:B------:R-:W4:Y:S04]  /*9390*/  LDL.LU R5, [R1+0x5bc] ;  /* 0x0005bc0001057983 */ /* 0x000f280000300800 */
[----:B------:R-:W4:Y:S04]  /*93a0*/  LDL.LU R2, [R1+0x5b8] ;  /* 0x0005b80001027983 */ /* 0x000f280000300800 */
[----:B------:R-:W4:Y:S04]  /*93b0*/  LDL.LU R174, [R1+0x484] ;  /* 0x0004840001ae7983 */ /* 0x000f280000300800 */
[----:B------:R-:W4:Y:S01]  /*93c0*/  LDL.LU R173, [R1+0x480] ;  /* 0x0004800001ad7983 */ /* 0x000f220000300800 */
[----:B---3--:R-:W-:-:S02]  /*93d0*/  F2FP.BF16.F32.PACK_AB R7, R172, R171 ;  /* 0x000000abac07723e */ /* 0x008fc400000010ff */
[----:B--2---:R-:W-:Y:S02]  /*93e0*/  F2FP.BF16.F32.PACK_AB R4, R170, R169 ;  /* 0x000000a9aa04723e */ /* 0x004fe400000010ff */
[----:B----4-:R-:W-:-:S05]  /*93f0*/  F2FP.BF16.F32.PACK_AB R0, R174, R173 ;  /* 0x000000adae00723e */ /* 0x010fca00000010ff */
[----:B------:R2:W-:Y:S02]  /*9400*/  STL [R1+0x610], R0 ;  /* 0x0006100001007387 */ /* 0x0005e40000100800 */
[----:B--2---:R-:W-:Y:S01]  /*9410*/  F2FP.BF16.F32.PACK_AB R0, R168, R167 ;  /* 0x000000a7a800723e */ /* 0x004fe200000010ff */
        /* <DEDUP_REMOVED lines=12> */
[----:B------:R-:W-:Y:S01]  /*94e0*/  IMAD.MOV.U32 R156, RZ, RZ, R20 ;  /* 0x000000ffff9c7224 */ /* 0x000fe200078e0014 */
[----:B------:R-:W-:Y:S01]  /*94f0*/  STL [R1+0x614], R7 ;  /* 0x0006140701007387 */ /* 0x000fe20000100800 */
[----:B------:R-:W-:Y:S02]  /*9500*/  IMAD.MOV.U32 R155, RZ, RZ, R19 ;  /* 0x000000ffff9b7224 */ /* 0x000fe400078e0013 */
[----:B------:R-:W-:Y:S01]  /*9510*/  IMAD.MOV.U32 R20, RZ, RZ, R18 ;  /* 0x000000ffff147224 */ /* 0x000fe200078e0012 */
[----:B------:R-:W-:Y:S01]  /*9520*/  STL [R1+0x618], R4 ;  /* 0x0006180401007387 */ /* 0x000fe20000100800 */
[----:B------:R-:W-:Y:S02]  /*9530*/  IMAD.MOV.U32 R19, RZ, RZ, R17 ;  /* 0x000000ffff137224 */ /* 0x000fe400078e0011 */
[----:B------:R-:W-:Y:S01]  /*9540*/  IMAD.MOV.U32 R18, RZ, RZ, R16 ;  /* 0x000000ffff127224 */ /* 0x000fe200078e0010 */
[----:B------:R2:W-:Y:S01]  /*9550*/  STL [R1+0x61c], R0 ;  /* 0x00061c0001007387 */ /* 0x0005e20000100800 */
[----:B------:R-:W-:-:S02]  /*9560*/  IMAD.MOV.U32 R17, RZ, RZ, R15 ;  /* 0x000000ffff117224 */ /* 0x000fc400078e000f */
[----:B------:R-:W-:Y:S02]  /*9570*/  IMAD.MOV.U32 R16, RZ, RZ, R14 ;  /* 0x000000ffff107224 */ /* 0x000fe400078e000e */
[----:B------:R-:W-:Y:S02]  /*9580*/  IMAD.MOV.U32 R15, RZ, RZ, R13 ;  /* 0x000000ffff0f7224 */ /* 0x000fe400078e000d */
[----:B------:R-:W-:Y:S02]  /*9590*/  IMAD.MOV.U32 R14, RZ, RZ, R6 ;  /* 0x000000ffff0e7224 */ /* 0x000fe400078e0006 */
[----:B------:R-:W-:Y:S01]  /*95a0*/  IMAD.MOV.U32 R13, RZ, RZ, R5 ;  /* 0x000000ffff0d7224 */ /* 0x000fe200078e0005 */
[----:B------:R-:W3:Y:S04]  /*95b0*/  LDL.LU R6, [R1+0x5cc] ;  /* 0x0005cc0001067983 */ /* 0x000ee80000300800 */
[----:B------:R-:W4:Y:S04]  /*95c0*/  LDL.LU R5, [R1+0x5c8] ;  /* 0x0005c80001057983 */ /* 0x000f280000300800 */
[----:B------:R-:W3:Y:S04]  /*95d0*/  LDL.LU R172, [R1+0x4a4] ;  /* 0x0004a40001ac7983 */ /* 0x000ee80000300800 */
[----:B------:R-:W3:Y:S04]  /*95e0*/  LDL.LU R171, [R1+0x4a0] ;  /* 0x0004a00001ab7983 */ /* 0x000ee80000300800 */
        /* <DEDUP_REMOVED lines=8> */
[----:B------:R-:W-:Y:S01]  /*9670*/  IMAD.MOV.U32 R165, RZ, RZ, R159 ;  /* 0x000000ffffa57224 */ /* 0x000fe200078e009f */
[----:B---3--:R-:W-:Y:S02]  /*9680*/  F2FP.BF16.F32.PACK_AB R151, R172, R171 ;  /* 0x000000abac97723e */ /* 0x008fe400000010ff */
[----:B----4-:R-:W-:-:S03]  /*9690*/  F2FP.BF16.F32.PACK_AB R4, R170, R169 ;  /* 0x000000a9aa04723e */ /* 0x010fc600000010ff */
[----:B------:R-:W-:Y:S04]  /*96a0*/  STL [R1+0x68c], R151 ;  /* 0x00068c9701007387 */ /* 0x000fe80000100800 */
[----:B------:R-:W-:Y:S04]  /*96b0*/  STL [R1+0x604], R4 ;  /* 0x0006040401007387 */ /* 0x000fe80000100800 */
[----:B------:R2:W-:Y:S04]  /*96c0*/  STL [R1+0x608], R0 ;  /* 0x0006080001007387 */ /* 0x0005e80000100800 */
[----:B------:R-:W3:Y:S04]  /*96d0*/  LDL.LU R182, [R1+0x4bc] ;  /* 0x0004bc0001b67983 */ /* 0x000ee80000300800 */
[----:B------:R-:W3:Y:S04]  /*96e0*/  LDL.LU R181, [R1+0x4b8] ;  /* 0x0004b80001b57983 */ /* 0x000ee80000300800 */
[----:B------:R-:W2:Y:S04]  /*96f0*/  LDL.LU R180, [R1+0x4c4] ;  /* 0x0004c40001b47983 */ /* 0x000ea80000300800 */
[----:B------:R-:W2:Y:S04]  /*9700*/  LDL.LU R179, [R1+0x4c0] ;  /* 0x0004c00001b37983 */ /* 0x000ea80000300800 */
[----:B------:R-:W4:Y:S04]  /*9710*/  LDL.LU R176, [R1+0x4d4] ;  /* 0x0004d40001b07983 */ /* 0x000f280000300800 */
[----:B------:R-:W4:Y:S04]  /*9720*/  LDL.LU R175, [R1+0x4d0] ;  /* 0x0004d00001af7983 */ /* 0x000f280000300800 */
[----:B------:R-:W4:Y:S04]  /*9730*/  LDL.LU R172, [R1+0x4e4] ;  /* 0x0004e40001ac7983 */ /* 0x000f280000300800 */
[----:B------:R-:W4:Y:S04]  /*9740*/  LDL.LU R171, [R1+0x4e0] ;  /* 0x0004e00001ab7983 */ /* 0x000f280000300800 */
[----:B------:R-:W4:Y:S04]  /*9750*/  LDL.LU R168, [R1+0x4f4] ;  /* 0x0004f40001a87983 */ /* 0x000f280000300800 */
[----:B------:R-:W4:Y:S04]  /*9760*/  LDL.LU R167, [R1+0x4f0] ;  /* 0x0004f00001a77983 */ /* 0x000f280000300800 */
[----:B------:R-:W4:Y:S04]  /*9770*/  LDL.LU R164, [R1+0x504] ;  /* 0x0005040001a47983 */ /* 0x000f280000300800 */
[----:B------:R-:W4:Y:S04]  /*9780*/  LDL.LU R163, [R1+0x500] ;  /* 0x0005000001a37983 */ /* 0x000f280000300800 */
[----:B------:R-:W4:Y:S01]  /*9790*/  LDL.LU R160, [R1+0x514] ;  /* 0x0005140001a07983 */ /* 0x000f220000300800 */
[----:B------:R-:W-:-:S03]  /*97a0*/  IMAD.MOV.U32 R170, RZ, RZ, R162 ;  /* 0x000000ffffaa7224 */ /* 0x000fc600078e00a2 */
[----:B------:R-:W4:Y:S01]  /*97b0*/  LDL.LU R159, [R1+0x510] ;  /* 0x00051000019f7983 */ /* 0x000f220000300800 */
[----:B------:R-:W-:Y:S02]  /*97c0*/  IMAD.MOV.U32 R169, RZ, RZ, R161 ;  /* 0x000000ffffa97224 */ /* 0x000fe400078e00a1 */
[----:B------:R-:W-:Y:S02]  /*97d0*/  IMAD.MOV.U32 R162, RZ, RZ, R158 ;  /* 0x000000ffffa27224 */ /* 0x000fe400078e009e */
[----:B------:R-:W-:Y:S02]  /*97e0*/  IMAD.MOV.U32 R161, RZ, RZ, R157 ;  /* 0x000000ffffa17224 */ /* 0x000fe400078e009d */
[----:B------:R-:W-:Y:S02]  /*97f0*/  IMAD.MOV.U32 R158, RZ, RZ, R156 ;  /* 0x000000ffff9e7224 */ /* 0x000fe400078e009c */
[----:B------:R-:W-:Y:S01]  /*9800*/  IMAD.MOV.U32 R157, RZ, RZ, R155 ;  /* 0x000000ffff9d7224 */ /* 0x000fe200078e009b */
[----:B------:R-:W4:Y:S04]  /*9810*/  LDL.LU R156, [R1+0x524] ;  /* 0x00052400019c7983 */ /* 0x000f280000300800 */
[----:B------:R-:W4:Y:S01]  /*9820*/  LDL.LU R155, [R1+0x520] ;  /* 0x00052000019b7983 */ /* 0x000f220000300800 */
[----:B------:R-:W-:Y:S01]  /*9830*/  F2FP.BF16.F32.PACK_AB R7, R178, R177 ;  /* 0x000000b1b207723e */ /* 0x000fe200000010ff */
[----:B------:R-:W-:-:S02]  /*9840*/  IMAD.MOV.U32 R190, RZ, RZ, R154 ;  /* 0x000000ffffbe7224 */ /* 0x000fc400078e009a */
[----:B------:R-:W-:Y:S02]  /*9850*/  IMAD.MOV.U32 R189, RZ, RZ, R153 ;  /* 0x000000ffffbd7224 */ /* 0x000fe400078e0099 */
[----:B------:R-:W-:Y:S02]  /*9860*/  IMAD.MOV.U32 R186, RZ, RZ, R152 ;  /* 0x000000ffffba7224 */ /* 0x000fe400078e0098 */
[----:B------:R-:W-:Y:S02]  /*9870*/  IMAD.MOV.U32 R185, RZ, RZ, R23 ;  /* 0x000000ffffb97224 */ /* 0x000fe400078e0017 */
[----:B------:R-:W-:Y:S02]  /*9880*/  IMAD.MOV.U32 R178, RZ, RZ, R20 ;  /* 0x000000ffffb27224 */ /* 0x000fe400078e0014 */
[----:B------:R-:W-:Y:S01]  /*9890*/  IMAD.MOV.U32 R177, RZ, RZ, R19 ;  /* 0x000000ffffb17224 */ /* 0x000fe200078e0013 */
[----:B---3--:R-:W-:Y:S02]  /*98a0*/  F2FP.BF16.F32.PACK_AB R148, R182, R181 ;  /* 0x000000b5b694723e */ /* 0x008fe400000010ff */
[----:B--2---:R-:W-:-:S03]  /*98b0*/  F2FP.BF16.F32.PACK_AB R0, R180, R179 ;  /* 0x000000b3b400723e */ /* 0x004fc600000010ff */
[----:B------:R-:W-:Y:S04]  /*98c0*/  STL [R1+0x684], R148 ;  /* 0x0006849401007387 */ /* 0x000fe80000100800 */
[----:B------:R2:W-:Y:S01]  /*98d0*/  STL [R1+0x4a0], R0 ;  /* 0x0004a00001007387 */ /* 0x0005e20000100800 */
[----:B----4-:R-:W-:-:S03]  /*98e0*/  F2FP.BF16.F32.PACK_AB R4, R176, R175 ;  /* 0x000000afb004723e */ /* 0x010fc600000010ff */
[----:B------:R3:W-:Y:S01]  /*98f0*/  STL [R1+0x4a4], R7 ;  /* 0x0004a40701007387 */ /* 0x0007e20000100800 */
[----:B--2---:R-:W-:-:S03]  /*9900*/  F2FP.BF16.F32.PACK_AB R0, R174, R173 ;  /* 0x000000adae00723e */ /* 0x004fc600000010ff */
[----:B------:R-:W-:Y:S04]  /*9910*/  STL [R1+0x4a8], R4 ;  /* 0x0004a80401007387 */ /* 0x000fe80000100800 */
[----:B------:R2:W-:Y:S01]  /*9920*/  STL [R1+0x4ac], R0 ;  /* 0x0004ac0001007387 */ /* 0x0005e20000100800 */
[----:B---3--:R-:W-:Y:S02]  /*9930*/  F2FP.BF16.F32.PACK_AB R7, R170, R169 ;  /* 0x000000a9aa07723e */ /* 0x008fe400000010ff */
[----:B--2---:R-:W-:Y:S02]  /*9940*/  F2FP.BF16.F32.PACK_AB R0, R172, R171 ;  /* 0x000000abac00723e */ /* 0x004fe400000010ff */
[----:B------:R-:W-:-:S03]  /*9950*/  F2FP.BF16.F32.PACK_AB R4, R168, R167 ;  /* 0x000000a7a804723e */ /* 0x000fc600000010ff */
[----:B------:R2:W-:Y:S04]  /*9960*/  STL [R1+0x490], R0 ;  /* 0x0004900001007387 */ /* 0x0005e80000100800 */
        /* <DEDUP_REMOVED lines=8> */
[----:B------:R-:W-:Y:S01]  /*99f0*/  STL [R1+0x484], R7 ;  /* 0x0004840701007387 */ /* 0x000fe20000100800 */
[----:B--2---:R-:W-:-:S03]  /*9a00*/  F2FP.BF16.F32.PACK_AB R0, R158, R157 ;  /* 0x0000009d9e00723e */ /* 0x004fc600000010ff */
[----:B------:R-:W-:Y:S04]  /*9a10*/  STL [R1+0x488], R4 ;  /* 0x0004880401007387 */ /* 0x000fe80000100800 */
[----:B------:R2:W-:Y:S02]  /*9a20*/  STL [R1+0x48c], R0 ;  /* 0x00048c0001007387 */ /* 0x0005e40000100800 */
[----:B--2---:R-:W-:-:S05]  /*9a30*/  F2FP.BF16.F32.PACK_AB R0, R156, R155 ;  /* 0x0000009b9c00723e */ /* 0x004fca00000010ff */
[----:B------:R2:W-:Y:S04]  /*9a40*/  STL [R1+0x470], R0 ;  /* 0x0004700001007387 */ /* 0x0005e80000100800 */
[----:B------:R-:W3:Y:S04]  /*9a50*/  LDL.LU R196, [R1+0x52c] ;  /* 0x00052c0001c47983 */ /* 0x000ee80000300800 */
[----:B------:R-:W3:Y:S04]  /*9a60*/  LDL.LU R195, [R1+0x528] ;  /* 0x0005280001c37983 */ /* 0x000ee80000300800 */
[----:B------:R-:W4:Y:S04]  /*9a70*/  LDL.LU R194, [R1+0x534] ;  /* 0x0005340001c27983 */ /* 0x000f280000300800 */
[----:B------:R-:W4:Y:S04]  /*9a80*/  LDL.LU R193, [R1+0x530] ;  /* 0x0005300001c17983 */ /* 0x000f280000300800 */
[----:B------:R-:W2:Y:S04]  /*9a90*/  LDL.LU R192, [R1+0x53c] ;  /* 0x00053c0001c07983 */ /* 0x000ea80000300800 */
        /* <DEDUP_REMOVED lines=12> */
[----:B------:R-:W2:Y:S01]  /*9b60*/  LDL.LU R167, [R1+0x598] ;  /* 0x0005980001a77983 */ /* 0x000ea20000300800 */
[----:B------:R-:W-:-:S03]  /*9b70*/  IMAD.MOV.U32 R163, RZ, RZ, R3 ;  /* 0x000000ffffa37224 */ /* 0x000fc600078e0003 */
        /* <DEDUP_REMOVED lines=9> */
[----:B------:R-:W2:Y:S01]  /*9c10*/  LDL.LU R154, [R1+0x5dc] ;  /* 0x0005dc00019a7983 */ /* 0x000ea20000300800 */
[----:B------:R-:W-:-:S03]  /*9c20*/  IMAD.MOV.U32 R181, RZ, RZ, R21 ;  /* 0x000000ffffb57224 */ /* 0x000fc600078e0015 */
[----:B------:R-:W2:Y:S04]  /*9c30*/  LDL.LU R153, [R1+0x5d8] ;  /* 0x0005d80001997983 */ /* 0x000ea80000300800 */
[----:B------:R-:W2:Y:S04]  /*9c40*/  LDL.LU R152, [R1+0x5e4] ;  /* 0x0005e40001987983 */ /* 0x000ea80000300800 */
[----:B------:R-:W2:Y:S01]  /*9c50*/  LDL.LU R23, [R1+0x5e0] ;  /* 0x0005e00001177983 */ /* 0x000ea20000300800 */
[----:B------:R-:W-:-:S03]  /*9c60*/  IMAD.MOV.U32 R174, RZ, RZ, R18 ;  /* 0x000000ffffae7224 */ /* 0x000fc600078e0012 */
        /* <DEDUP_REMOVED lines=14> */
[----:B------:R-:W2:Y:S04]  /*9d50*/  LDL.LU R15, [R1+0x200] ;  /* 0x00020000010f7983 */ /* 0x000ea80000300800 */
[----:B------:R-:W2:Y:S04]  /*9d60*/  LDL.LU R14, [R1+0x20c] ;  /* 0x00020c00010e7983 */ /* 0x000ea80000300800 */
[----:B------:R-:W2:Y:S04]  /*9d70*/  LDL.LU R13, [R1+0x208] ;  /* 0x00020800010d7983 */ /* 0x000ea80000300800 */
[----:B------:R-:W2:Y:S04]  /*9d80*/  LDL.LU R6, [R1+0x214] ;  /* 0x0002140001067983 */ /* 0x000ea80000300800 */
[----:B------:R-:W2:Y:S01]  /*9d90*/  LDL.LU R5, [R1+0x210] ;  /* 0x0002100001057983 */ /* 0x000ea20000300800 */
[----:B------:R-:W-:-:S02]  /*9da0*/  F2FP.BF16.F32.PACK_AB R4, R190, R189 ;  /* 0x000000bdbe04723e */ /* 0x000fc400000010ff */
[----:B------:R-:W-:Y:S02]  /*9db0*/  F2FP.BF16.F32.PACK_AB R7, R186, R185 ;  /* 0x000000b9ba07723e */ /* 0x000fe400000010ff */
[----:B------:R-:W-:Y:S02]  /*9dc0*/  F2FP.BF16.F32.PACK_AB R2, R161, R2 ;  /* 0x00000002a102723e */ /* 0x000fe400000010ff */
[----:B---3--:R-:W-:Y:S02]  /*9dd0*/  F2FP.BF16.F32.PACK_AB R148, R196, R195 ;  /* 0x000000c3c494723e */ /* 0x008fe400000010ff */
[----:B----4-:R-:W-:-:S03]  /*9de0*/  F2FP.BF16.F32.PACK_AB R149, R194, R193 ;  /* 0x000000c1c295723e */ /* 0x010fc600000010ff */
[----:B------:R-:W-:Y:S01]  /*9df0*/  STL [R1+0x698], R148 ;  /* 0x0006989401007387 */ /* 0x000fe20000100800 */
[----:B--2---:R-:W-:-:S03]  /*9e00*/  F2FP.BF16.F32.PACK_AB R150, R192, R191 ;  /* 0x000000bfc096723e */ /* 0x004fc600000010ff */
[----:B------:R-:W-:Y:S04]  /*9e10*/  STL [R1+0x694], R149 ;  /* 0x0006949501007387 */ /* 0x000fe80000100800 */
[----:B------:R-:W-:Y:S01]  /*9e20*/  STL [R1+0x690], R150 ;  /* 0x0006909601007387 */ /* 0x000fe20000100800 */
[----:B------:R-:W-:-:S03]  /*9e30*/  F2FP.BF16.F32.PACK_AB R0, R188, R187 ;  /* 0x000000bbbc00723e */ /* 0x000fc600000010ff */
[----:B------:R2:W-:Y:S04]  /*9e40*/  STL [R1+0x460], R4 ;  /* 0x0004600401007387 */ /* 0x0005e80000100800 */
[----:B------:R3:W-:Y:S01]  /*9e50*/  STL [R1+0x464], R0 ;  /* 0x0004640001007387 */ /* 0x0007e20000100800 */
[----:B--2---:R-:W-:-:S03]  /*9e60*/  F2FP.BF16.F32.PACK_AB R4, R184, R183 ;  /* 0x000000b7b804723e */ /* 0x004fc600000010ff */
[----:B------:R2:W-:Y:S01]  /*9e70*/  STL [R1+0x468], R7 ;  /* 0x0004680701007387 */ /* 0x0005e20000100800 */
[----:B---3--:R-:W-:-:S03]  /*9e80*/  F2FP.BF16.F32.PACK_AB R0, R182, R181 ;  /* 0x000000b5b600723e */ /* 0x008fc600000010ff */
[----:B------:R3:W-:Y:S04]  /*9e90*/  STL [R1+0x46c], R4 ;  /* 0x00046c0401007387 */ /* 0x0007e80000100800 */
[----:B------:R4:W-:Y:S01]  /*9ea0*/  STL [R1+0x450], R0 ;  /* 0x0004500001007387 */ /* 0x0009e20000100800 */
[----:B--2---:R-:W-:Y:S02]  /*9eb0*/  F2FP.BF16.F32.PACK_AB R7, R180, R179 ;  /* 0x000000b3b407723e */ /* 0x004fe400000010ff */
[----:B---3--:R-:W-:-:S03]  /*9ec0*/  F2FP.BF16.F32.PACK_AB R4, R178, R177 ;  /* 0x000000b1b204723e */ /* 0x008fc600000010ff */
[----:B------:R2:W-:Y:S01]  /*9ed0*/  STL [R1+0x454], R7 ;  /* 0x0004540701007387 */ /* 0x0005e20000100800 */
[----:B----4-:R-:W-:-:S03]  /*9ee0*/  F2FP.BF16.F32.PACK_AB R0, R176, R175 ;  /* 0x000000afb000723e */ /* 0x010fc600000010ff */
[----:B------:R3:W-:Y:S04]  /*9ef0*/  STL [R1+0x458], R4 ;  /* 0x0004580401007387 */ /* 0x0007e80000100800 */
[----:B------:R4:W-:Y:S01]  /*9f00*/  STL [R1+0x45c], R0 ;  /* 0x00045c0001007387 */ /* 0x0009e20000100800 */
[----:B--2---:R-:W-:Y:S02]  /*9f10*/  F2FP.BF16.F32.PACK_AB R7, R174, R173 ;  /* 0x000000adae07723e */ /* 0x004fe400000010ff */
[----:B------:R-:W-:Y:S02]  /*9f20*/  F2FP.BF16.F32.PACK_AB R148, R168, R167 ;  /* 0x000000a7a894723e */ /* 0x000fe400000010ff */
[----:B---3--:R-:W-:Y:S01]  /*9f30*/  F2FP.BF16.F32.PACK_AB R4, R172, R171 ;  /* 0x000000abac04723e */ /* 0x008fe200000010ff */
[----:B------:R-:W-:Y:S01]  /*9f40*/  STL [R1+0x440], R7 ;  /* 0x0004400701007387 */ /* 0x000fe20000100800 */
[----:B----4-:R-:W-:-:S03]  /*9f50*/  F2FP.BF16.F32.PACK_AB R0, R170, R169 ;  /* 0x000000a9aa00723e */ /* 0x010fc600000010ff */
[----:B------:R2:W-:Y:S04]  /*9f60*/  STL [R1+0x444], R4 ;  /* 0x0004440401007387 */ /* 0x0005e80000100800 */
[----:B------:R-:W-:Y:S04]  /*9f70*/  STL [R1+0x6a0], R148 ;  /* 0x0006a09401007387 */ /* 0x000fe80000100800 */
[----:B------:R3:W-:Y:S01]  /*9f80*/  STL [R1+0x448], R0 ;  /* 0x0004480001007387 */ /* 0x0007e20000100800 */
[----:B------:R-:W-:Y:S02]  /*9f90*/  F2FP.BF16.F32.PACK_AB R3, R162, R3 ;  /* 0x00000003a203723e */ /* 0x000fe400000010ff */
[----:B--2---:R-:W-:-:S02]  /*9fa0*/  F2FP.BF16.F32.PACK_AB R4, R166, R165 ;  /* 0x000000a5a604723e */ /* 0x004fc400000010ff */
[----:B---3--:R-:W-:-:S03]  /*9fb0*/  F2FP.BF16.F32.PACK_AB R0, R164, R163 ;  /* 0x000000a3a400723e */ /* 0x008fc600000010ff */
[----:B------:R-:W-:Y:S04]  /*9fc0*/  STL [R1+0x430], R4 ;  /* 0x0004300401007387 */ /* 0x000fe80000100800 */
        /* <DEDUP_REMOVED lines=14> */
[----:B---3--:R-:W-:-:S03]  /*a0b0*/  F2FP.BF16.F32.PACK_AB R3, R20, R19 ;  /* 0x000000131403723e */ /* 0x008fc600000010ff */
[----:B------:R2:W-:Y:S01]  /*a0c0*/  STL [R1+0x414], R2 ;  /* 0x0004140201007387 */ /* 0x0005e20000100800 */
[----:B----4-:R-:W-:-:S03]  /*a0d0*/  F2FP.BF16.F32.PACK_AB R0, R18, R17 ;  /* 0x000000111200723e */ /* 0x010fc600000010ff */
[----:B------:R-:W-:Y:S04]  /*a0e0*/  STL [R1+0x418], R3 ;  /* 0x0004180301007387 */ /* 0x000fe80000100800 */
[----:B------:R3:W-:Y:S01]  /*a0f0*/  STL [R1+0x41c], R0 ;  /* 0x00041c0001007387 */ /* 0x0007e20000100800 */
[----:B--2---:R-:W-:-:S05]  /*a100*/  F2FP.BF16.F32.PACK_AB R2, R16, R15 ;  /* 0x0000000f1002723e */ /* 0x004fca00000010ff */
[----:B------:R-:W-:Y:S04]  /*a110*/  STL [R1+0x400], R2 ;  /* 0x0004000201007387 */ /* 0x000fe80000100800 */
[----:B------:R-:W2:Y:S04]  /*a120*/  LDL.LU R84, [R1+0x21c] ;  /* 0x00021c0001547983 */ /* 0x000ea80000300800 */
[----:B------:R-:W2:Y:S01]  /*a130*/  LDL.LU R12, [R1+0x218] ;  /* 0x00021800010c7983 */ /* 0x000ea20000300800 */
[----:B---3--:R-:W-:-:S05]  /*a140*/  F2FP.BF16.F32.PACK_AB R0, R6, R5 ;  /* 0x000000050600723e */ /* 0x008fca00000010ff */
[----:B------:R3:W-:Y:S04]  /*a150*/  STL [R1+0x408], R0 ;  /* 0x0004080001007387 */ /* 0x0007e80000100800 */
[----:B------:R-:W4:Y:S04]  /*a160*/  LDL.LU R10, [R1+0x224] ;  /* 0x00022400010a7983 */ /* 0x000f280000300800 */
[----:B------:R-:W4:Y:S04]  /*a170*/  LDL.LU R4, [R1+0x220] ;  /* 0x0002200001047983 */ /* 0x000f280000300800 */
[----:B------:R-:W4:Y:S04]  /*a180*/  LDL.LU R8, [R1+0x22c] ;  /* 0x00022c0001087983 */ /* 0x000f280000300800 */
[----:B------:R-:W4:Y:S04]  /*a190*/  LDL.LU R11, [R1+0x228] ;  /* 0x00022800010b7983 */ /* 0x000f280000300800 */
[----:B------:R-:W4:Y:S04]  /*a1a0*/  LDL.LU R7, [R1+0x234] ;  /* 0x0002340001077983 */ /* 0x000f280000300800 */
[----:B------:R-:W4:Y:S04]  /*a1b0*/  LDL.LU R9, [R1+0x230] ;  /* 0x0002300001097983 */ /* 0x000f280000300800 */
[----:B---3--:R-:W3:Y:S04]  /*a1c0*/  LDL.LU R0, [R1+0x23c] ;  /* 0x00023c0001007983 */ /* 0x008ee80000300800 */
[----:B------:R-:W3:Y:S04]  /*a1d0*/  LDL.LU R252, [R1+0x238] ;  /* 0x0002380001fc7983 */ /* 0x000ee80000300800 */
[----:B------:R-:W2:Y:S04]  /*a1e0*/  LDL.LU R251, [R1+0x244] ;  /* 0x0002440001fb7983 */ /* 0x000ea80000300800 */
[----:B------:R-:W2:Y:S04]  /*a1f0*/  LDL.LU R248, [R1+0x240] ;  /* 0x0002400001f87983 */ /* 0x000ea80000300800 */
[----:B------:R-:W3:Y:S04]  /*a200*/  LDL.LU R250, [R1+0x24c] ;  /* 0x00024c0001fa7983 */ /* 0x000ee80000300800 */
[----:B------:R-:W3:Y:S04]  /*a210*/  LDL.LU R249, [R1+0x248] ;  /* 0x0002480001f97983 */ /* 0x000ee80000300800 */
[----:B------:R-:W3:Y:S04]  /*a220*/  LDL.LU R246, [R1+0x254] ;  /* 0x0002540001f67983 */ /* 0x000ee80000300800 */
[----:B------:R-:W3:Y:S04]  /*a230*/  LDL.LU R245, [R1+0x250] ;  /* 0x0002500001f57983 */ /* 0x000ee80000300800 */
[----:B------:R-:W4:Y:S04]  /*a240*/  LDL.LU R244, [R1+0x25c] ;  /* 0x00025c0001f47983 */ /* 0x000f280000300800 */
[----:B------:R-:W4:Y:S04]  /*a250*/  LDL.LU R243, [R1+0x258] ;  /* 0x0002580001f37983 */ /* 0x000f280000300800 */
        /* <DEDUP_REMOVED lines=95> */
[----:B------:R-:W3:Y:S01]  /*a850*/  LDL.LU R19, [R1+0x3d8] ;  /* 0x0003d80001137983 */ /* 0x000ee20000300800 */
[----:B------:R-:W-:-:S03]  /*a860*/  F2FP.BF16.F32.PACK_AB R148, R14, R13 ;  /* 0x0000000d0e94723e */ /* 0x000fc600000010ff */
        /* <DEDUP_REMOVED lines=8> */
[----:B--2---:R-:W-:-:S02]  /*a8f0*/  F2FP.BF16.F32.PACK_AB R248, R251, R248 ;  /* 0x000000f8fbf8723e */ /* 0x004fc400000010ff */
[----:B----4-:R-:W-:Y:S02]  /*a900*/  F2FP.BF16.F32.PACK_AB R251, R244, R243 ;  /* 0x000000f3f4fb723e */ /* 0x010fe400000010ff */
[----:B---3--:R-:W-:Y:S02]  /*a910*/  F2FP.BF16.F32.PACK_AB R243, R236, R235 ;  /* 0x000000ebecf3723e */ /* 0x008fe400000010ff */
[----:B------:R-:W-:Y:S02]  /*a920*/  F2FP.BF16.F32.PACK_AB R2, R84, R12 ;  /* 0x0000000c5402723e */ /* 0x000fe400000010ff */
[----:B------:R-:W-:Y:S01]  /*a930*/  F2FP.BF16.F32.PACK_AB R235, R228, R227 ;  /* 0x000000e3e4eb723e */ /* 0x000fe200000010ff */
[----:B------:R-:W2:Y:S01]  /*a940*/  LDL.LU R84, [R1+0x4] ;  /* 0x0000040001547983 */ /* 0x000ea20000300800 */
[----:B------:R-:W-:Y:S02]  /*a950*/  F2FP.BF16.F32.PACK_AB R150, R8, R11 ;  /* 0x0000000b0896723e */ /* 0x000fe400000010ff */
[----:B------:R-:W-:Y:S01]  /*a960*/  F2FP.BF16.F32.PACK_AB R227, R220, R219 ;  /* 0x000000dbdce3723e */ /* 0x000fe200000010ff */
[----:B------:R-:W2:Y:S01]  /*a970*/  LDL.LU R8, [R1] ;  /* 0x0000000001087983 */ /* 0x000ea20000300800 */
[----:B------:R-:W-:-:S02]  /*a980*/  F2FP.BF16.F32.PACK_AB R219, R212, R211 ;  /* 0x000000d3d4db723e */ /* 0x000fc400000010ff */
[----:B------:R-:W-:Y:S01]  /*a990*/  F2FP.BF16.F32.PACK_AB R151, R7, R9 ;  /* 0x000000090797723e */ /* 0x000fe200000010ff */
[----:B------:R-:W3:Y:S01]  /*a9a0*/  LDL.LU R85, [R1+0xc] ;  /* 0x00000c0001557983 */ /* 0x000ee20000300800 */
[----:B------:R-:W-:-:S03]  /*a9b0*/  F2FP.BF16.F32.PACK_AB R149, R10, R4 ;  /* 0x000000040a95723e */ /* 0x000fc600000010ff */
[----:B------:R-:W3:Y:S04]  /*a9c0*/  LDL.LU R9, [R1+0x8] ;  /* 0x0000080001097983 */ /* 0x000ee80000300800 */
[----:B------:R-:W4:Y:S04]  /*a9d0*/  LDL.LU R86, [R1+0x14] ;  /* 0x0000140001567983 */ /* 0x000f280000300800 */
[----:B------:R-:W4:Y:S04]  /*a9e0*/  LDL.LU R10, [R1+0x10] ;  /* 0x00001000010a7983 */ /* 0x000f280000300800 */
[----:B------:R-:W4:Y:S04]  /*a9f0*/  LDL.LU R87, [R1+0x1c] ;  /* 0x00001c0001577983 */ /* 0x000f280000300800 */
[----:B------:R-:W4:Y:S04]  /*aa00*/  LDL.LU R11, [R1+0x18] ;  /* 0x00001800010b7983 */ /* 0x000f280000300800 */
[----:B------:R-:W4:Y:S01]  /*aa10*/  LDL.LU R88, [R1+0x24] ;  /* 0x0000240001587983 */ /* 0x000f220000300800 */
[----:B------:R-:W-:-:S03]  /*aa20*/  F2FP.BF16.F32.PACK_AB R211, R204, R203 ;  /* 0x000000cbccd3723e */ /* 0x000fc600000010ff */
[----:B------:R-:W4:Y:S04]  /*aa30*/  LDL.LU R4, [R1+0x20] ;  /* 0x0000200001047983 */ /* 0x000f280000300800 */
[----:B------:R-:W4:Y:S01]  /*aa40*/  LDL.LU R89, [R1+0x2c] ;  /* 0x00002c0001597983 */ /* 0x000f220000300800 */
[----:B------:R-:W-:Y:S02]  /*aa50*/  F2FP.BF16.F32.PACK_AB R203, R196, R195 ;  /* 0x000000c3c4cb723e */ /* 0x000fe400000010ff */
[----:B------:R-:W-:Y:S02]  /*aa60*/  F2FP.BF16.F32.PACK_AB R195, R188, R187 ;  /* 0x000000bbbcc3723e */ /* 0x000fe400000010ff */
[----:B------:R-:W-:Y:S02]  /*aa70*/  F2FP.BF16.F32.PACK_AB R187, R180, R179 ;  /* 0x000000b3b4bb723e */ /* 0x000fe400000010ff */
[----:B------:R-:W-:-:S02]  /*aa80*/  F2FP.BF16.F32.PACK_AB R179, R172, R171 ;  /* 0x000000abacb3723e */ /* 0x000fc400000010ff */
[----:B------:R-:W-:Y:S02]  /*aa90*/  F2FP.BF16.F32.PACK_AB R171, R164, R163 ;  /* 0x000000a3a4ab723e */ /* 0x000fe400000010ff */
[----:B------:R-:W-:Y:S02]  /*aaa0*/  F2FP.BF16.F32.PACK_AB R163, R156, R155 ;  /* 0x0000009b9ca3723e */ /* 0x000fe400000010ff */
[----:B------:R-:W-:Y:S02]  /*aab0*/  F2FP.BF16.F32.PACK_AB R152, R154, R152 ;  /* 0x000000989a98723e */ /* 0x000fe400000010ff */
[----:B------:R-:W-:Y:S02]  /*aac0*/  F2FP.BF16.F32.PACK_AB R155, R20, R19 ;  /* 0x00000013149b723e */ /* 0x000fe400000010ff */
[----:B------:R-:W-:Y:S02]  /*aad0*/  F2FP.BF16.F32.PACK_AB R16, R18, R16 ;  /* 0x000000101210723e */ /* 0x000fe400000010ff */
[----:B------:R-:W-:-:S02]  /*aae0*/  F2FP.BF16.F32.PACK_AB R154, R22, R21 ;  /* 0x00000015169a723e */ /* 0x000fc400000010ff */
[----:B------:R-:W-:Y:S02]  /*aaf0*/  F2FP.BF16.F32.PACK_AB R17, R17, R15 ;  /* 0x0000000f1111723e */ /* 0x000fe400000010ff */
[----:B------:R-:W-:Y:S02]  /*ab00*/  F2FP.BF16.F32.PACK_AB R18, R14, R13 ;  /* 0x0000000d0e12723e */ /* 0x000fe400000010ff */
[----:B------:R-:W-:Y:S02]  /*ab10*/  F2FP.BF16.F32.PACK_AB R19, R6, R5 ;  /* 0x000000050613723e */ /* 0x000fe400000010ff */
        /* <DEDUP_REMOVED lines=16> */
[----:B------:R-:W-:-:S03]  /*ac20*/  F2FP.BF16.F32.PACK_AB R153, R153, R23 ;  /* 0x000000179999723e */ /* 0x000fc600000010ff */
[----:B------:R-:W4:Y:S04]  /*ac30*/  LDL.LU R21, [R1+0x68] ;  /* 0x0000680001157983 */ /* 0x000f280000300800 */
[----:B------:R-:W4:Y:S04]  /*ac40*/  LDL.LU R98, [R1+0x74] ;  /* 0x0000740001627983 */ /* 0x000f280000300800 */
[----:B------:R-:W4:Y:S01]  /*ac50*/  LDL.LU R22, [R1+0x70] ;  /* 0x0000700001167983 */ /* 0x000f220000300800 */
[----:B------:R-:W-:-:S03]  /*ac60*/  F2FP.BF16.F32.PACK_AB R160, R162, R160 ;  /* 0x000000a0a2a0723e */ /* 0x000fc600000010ff */
[----:B------:R-:W4:Y:S01]  /*ac70*/  LDL.LU R99, [R1+0x7c] ;  /* 0x00007c0001637983 */ /* 0x000f220000300800 */
[----:B------:R-:W-:-:S03]  /*ac80*/  F2FP.BF16.F32.PACK_AB R162, R158, R157 ;  /* 0x0000009d9ea2723e */ /* 0x000fc600000010ff */
        /* <DEDUP_REMOVED lines=121> */
[----:B------:R-:W4:Y:S01]  /*b420*/  LDL.LU R239, [R1+0x1d8] ;  /* 0x0001d80001ef7983 */ /* 0x000f220000300800 */
[----:B------:R-:W-:-:S03]  /*b430*/  F2FP.BF16.F32.PACK_AB R250, R246, R245 ;  /* 0x000000f5f6fa723e */ /* 0x000fc600000010ff */
[----:B------:R-:W4:Y:S01]  /*b440*/  LDL.LU R144, [R1+0x1e4] ;  /* 0x0001e40001907983 */ /* 0x000f220000300800 */
[----:B-----5:R-:W-:-:S03]  /*b450*/  IMAD.SHL.U32 R252, R247, 0x80, RZ ;  /* 0x00000080f7fc7824 */ /* 0x020fc600078e00ff */
[----:B------:R-:W4:Y:S01]  /*b460*/  LDL.LU R244, [R1+0x1e0] ;  /* 0x0001e00001f47983 */ /* 0x000f220000300800 */
[----:B------:R-:W-:-:S03]  /*b470*/  IMAD.SHL.U32 R0, R247, 0x10, RZ ;  /* 0x00000010f7007824 */ /* 0x000fc600078e00ff */
[----:B------:R-:W4:Y:S04]  /*b480*/  LDL.LU R145, [R1+0x1ec] ;  /* 0x0001ec0001917983 */ /* 0x000f280000300800 */
[----:B------:R-:W4:Y:S04]  /*b490*/  LDL.LU R245, [R1+0x1e8] ;  /* 0x0001e80001f57983 */ /* 0x000f280000300800 */
[----:B------:R-:W4:Y:S04]  /*b4a0*/  LDL.LU R247, [R1+0x1f4] ;  /* 0x0001f40001f77983 */ /* 0x000f280000300800 */
[----:B------:R-:W4:Y:S01]  /*b4b0*/  LDL.LU R246, [R1+0x1f0] ;  /* 0x0001f00001f67983 */ /* 0x000f220000300800 */
[----:B------:R-:W-:-:S03]  /*b4c0*/  LOP3.LUT R252, R252, 0x780, RZ, 0xc0, !PT ;  /* 0x00000780fcfc7812 */ /* 0x000fc600078ec0ff */
[----:B------:R-:W4:Y:S01]  /*b4d0*/  LDL.LU R146, [R1+0x1fc] ;  /* 0x0001fc0001927983 */ /* 0x000f220000300800 */
[----:B------:R-:W-:Y:S02]  /*b4e0*/  LOP3.LUT R252, R252, 0x70, R0, 0xf8, !PT ;  /* 0x00000070fcfc7812 */ /* 0x000fe400078ef800 */
[----:B--2---:R-:W-:Y:S01]  /*b4f0*/  F2FP.BF16.F32.PACK_AB R8, R84, R8 ;  /* 0x000000085408723e */ /* 0x004fe200000010ff */
[----:B------:R-:W2:Y:S01]  /*b500*/  LDL.LU R147, [R1+0x664] ;  /* 0x0006640001937983 */ /* 0x000ea20000300800 */
[----:B---3--:R-:W-:-:S03]  /*b510*/  F2FP.BF16.F32.PACK_AB R9, R85, R9 ;  /* 0x000000095509723e */ /* 0x008fc600000010ff */
[----:B------:R-:W3:Y:S01]  /*b520*/  LDL.LU R0, [R1+0x660] ;  /* 0x0006600001007983 */ /* 0x000ee20000300800 */
[----:B----4-:R-:W-:-:S03]  /*b530*/  F2FP.BF16.F32.PACK_AB R10, R86, R10 ;  /* 0x0000000a560a723e */ /* 0x010fc600000010ff */
[----:B------:R-:W4:Y:S01]  /*b540*/  LDL.LU R84, [R1+0x7a0] ;  /* 0x0007a00001547983 */ /* 0x000f220000300800 */
[----:B------:R-:W-:-:S03]  /*b550*/  F2FP.BF16.F32.PACK_AB R11, R87, R11 ;  /* 0x0000000b570b723e */ /* 0x000fc600000010ff */
[----:B------:R-:W4:Y:S01]  /*b560*/  LDL.LU R85, [R1+0x79c] ;  /* 0x00079c0001557983 */ /* 0x000f220000300800 */
[----:B------:R-:W-:-:S03]  /*b570*/  F2FP.BF16.F32.PACK_AB R4, R88, R4 ;  /* 0x000000045804723e */ /* 0x000fc600000010ff */
[----:B------:R-:W3:Y:S01]  /*b580*/  LDL.LU R86, [R1+0x798] ;  /* 0x0007980001567983 */ /* 0x000ee20000300800 */
        /* <DEDUP_REMOVED lines=91> */
[----:B------:R-:W3:Y:S04]  /*bb40*/  LDL.LU R132, [R1+0x6e0] ;  /* 0x0006e00001847983 */ /* 0x000ee80000300800 */
[----:B------:R-:W3:Y:S01]  /*bb50*/  LDL.LU R133, [R1+0x6dc] ;  /* 0x0006dc0001857983 */ /* 0x000ee20000300800 */
[----:B------:R-:W-:-:S03]  /*bb60*/  F2FP.BF16.F32.PACK_AB R223, R135, R223 ;  /* 0x000000df87df723e */ /* 0x000fc600000010ff */
[----:B------:R-:W3:Y:S04]  /*bb70*/  LDL.LU R134, [R1+0x6d8] ;  /* 0x0006d80001867983 */ /* 0x000ee80000300800 */
        /* <DEDUP_REMOVED lines=15> */
[----:B------:R-:W-:Y:S02]  /*bc70*/  F2FP.BF16.F32.PACK_AB R246, R247, R246 ;  /* 0x000000f6f7f6723e */ /* 0x000fe400000010ff */
[----:B------:R-:W1:Y:S01]  /*bc80*/  S2R R247, SR_TID.X ;  /* 0x0000000000f77919 */ /* 0x000e620000002100 */
[----:B------:R-:W-:Y:S02]  /*bc90*/  F2FP.BF16.F32.PACK_AB R239, R143, R239 ;  /* 0x000000ef8fef723e */ /* 0x000fe400000010ff */
[----:B------:R-:W-:Y:S01]  /*bca0*/  F2FP.BF16.F32.PACK_AB R244, R144, R244 ;  /* 0x000000f490f4723e */ /* 0x000fe200000010ff */
[----:B------:R-:W3:Y:S01]  /*bcb0*/  LDL.LU R143, [R1+0x6b4] ;  /* 0x0006b400018f7983 */ /* 0x000ee20000300800 */
[----:B------:R-:W-:-:S03]  /*bcc0*/  F2FP.BF16.F32.PACK_AB R245, R145, R245 ;  /* 0x000000f591f5723e */ /* 0x000fc600000010ff */
[----:B------:R-:W3:Y:S04]  /*bcd0*/  LDL.LU R144, [R1+0x6b0] ;  /* 0x0006b00001907983 */ /* 0x000ee80000300800 */
[----:B------:R-:W3:Y:S01]  /*bce0*/  LDL.LU R145, [R1+0x6ac] ;  /* 0x0006ac0001917983 */ /* 0x000ee20000300800 */
[----:B-1----:R-:W-:-:S03]  /*bcf0*/  LOP3.LUT R252, R252, 0x10, R247, 0x78, !PT ;  /* 0x00000010fcfc7812 */ /* 0x002fc600078e78f7 */
[----:B------:R-:W4:Y:S01]  /*bd00*/  LDL.LU R247, [R1+0x1f8] ;  /* 0x0001f80001f77983 */ /* 0x000f220000300800 */
[----:B--2---:R-:W-:Y:S02]  /*bd10*/  R2UR UR4, R147 ;  /* 0x00000000930472ca */ /* 0x004fe400000e0000 */
[----:B------:R-:W-:Y:S01]  /*bd20*/  F2FP.BF16.F32.PACK_AB R66, R69, R68 ;  /* 0x000000444542723e */ /* 0x000fe200000010ff */
[----:B------:R-:W-:Y:S01]  /*bd30*/  IMAD.MOV.U32 R69, RZ, RZ, R148 ;  /* 0x000000ffff457224 */ /* 0x000fe200078e0094 */
[----:B----4-:R-:W-:Y:S02]  /*bd40*/  F2FP.BF16.F32.PACK_AB R247, R146, R247 ;  /* 0x000000f792f7723e */ /* 0x010fe400000010ff */
[----:B------:R-:W2:Y:S04]  /*bd50*/  LDL.LU R146, [R1+0x6a8] ;  /* 0x0006a80001927983 */ /* 0x000ea80000300800 */
[----:B------:R-:W2:Y:S04]  /*bd60*/  LDL.LU R147, [R1+0x6a4] ;  /* 0x0006a40001937983 */ /* 0x000ea80000300800 */
[----:B------:R-:W4:Y:S04]  /*bd70*/  LDL.LU R68, [R1+0x400] ;  /* 0x0004000001447983 */ /* 0x000f280000300800 */
[----:B------:R-:W2:Y:S01]  /*bd80*/  LDL.LU R148, [R1+0x6a0] ;  /* 0x0006a00001947983 */ /* 0x000ea20000300800 */
[----:B------:R-:W-:Y:S01]  /*bd90*/  F2FP.BF16.F32.PACK_AB R67, R71, R70 ;  /* 0x000000464743723e */ /* 0x000fe200000010ff */
[----:B------:R-:W-:Y:S01]  /*bda0*/  IMAD.MOV.U32 R71, RZ, RZ, R2 ;  /* 0x000000ffff477224 */ /* 0x000fe200078e0002 */
[----:B------:R-:W-:Y:S01]  /*bdb0*/  F2FP.BF16.F32.PACK_AB R73, R75, R74 ;  /* 0x0000004a4b49723e */ /* 0x000fe200000010ff */
[----:B------:R-:W4:Y:S01]  /*bdc0*/  LDL.LU R70, [R1+0x408] ;  /* 0x0004080001467983 */ /* 0x000f220000300800 */
[----:B------:R-:W-:-:S03]  /*bdd0*/  F2FP.BF16.F32.PACK_AB R74, R77, R76 ;  /* 0x0000004c4d4a723e */ /* 0x000fc600000010ff */
[----:B------:R-:W4:Y:S01]  /*bde0*/  LDL.LU R2, [R1+0x69c] ;  /* 0x00069c0001027983 */ /* 0x000f220000300800 */
[----:B------:R-:W-:-:S03]  /*bdf0*/  F2FP.BF16.F32.PACK_AB R75, R79, R78 ;  /* 0x0000004e4f4b723e */ /* 0x000fc600000010ff */
[----:B------:R-:W4:Y:S01]  /*be00*/  LDL.LU R76, [R1+0x440] ;  /* 0x00044000014c7983 */ /* 0x000f220000300800 */
[----:B------:R-:W-:-:S03]  /*be10*/  F2FP.BF16.F32.PACK_AB R81, R83, R82 ;  /* 0x000000525351723e */ /* 0x000fc600000010ff */
[----:B------:R-:W4:Y:S01]  /*be20*/  LDL.LU R77, [R1+0x444] ;  /* 0x00044400014d7983 */ /* 0x000f220000300800 */
[----:B------:R-:W-:-:S03]  /*be30*/  F2FP.BF16.F32.PACK_AB R82, R85, R84 ;  /* 0x000000545552723e */ /* 0x000fc600000010ff */
[----:B------:R-:W4:Y:S01]  /*be40*/  LDL.LU R78, [R1+0x448] ;  /* 0x00044800014e7983 */ /* 0x000f220000300800 */
[----:B---3--:R-:W-:Y:S02]  /*be50*/  F2FP.BF16.F32.PACK_AB R83, R87, R86 ;  /* 0x000000565753723e */ /* 0x008fe400000010ff */
        /* <DEDUP_REMOVED lines=9> */
[----:B------:R-:W-:Y:S01]  /*bef0*/  F2FP.BF16.F32.PACK_AB R26, R29, R28 ;  /* 0x0000001c1d1a723e */ /* 0x000fe200000010ff */
[----:B------:R-:W-:Y:S01]  /*bf00*/  IMAD.MOV.U32 R28, RZ, RZ, R149 ;  /* 0x000000ffff1c7224 */ /* 0x000fe200078e0095 */
[----:B------:R-:W-:Y:S01]  /*bf10*/  F2FP.BF16.F32.PACK_AB R27, R31, R30 ;  /* 0x0000001e1f1b723e */ /* 0x000fe200000010ff */
[----:B------:R-:W-:-:S02]  /*bf20*/  IMAD.MOV.U32 R29, RZ, RZ, R150 ;  /* 0x000000ffff1d7224 */ /* 0x000fc400078e0096 */
[----:B------:R-:W-:Y:S02]  /*bf30*/  IMAD.MOV.U32 R30, RZ, RZ, R151 ;  /* 0x000000ffff1e7224 */ /* 0x000fe400078e0097 */
[----:B--2---:R-:W-:Y:S02]  /*bf40*/  IMAD.MOV.U32 R79, RZ, RZ, R148 ;  /* 0x000000ffff4f7224 */ /* 0x004fe400078e0094 */
        /* <DEDUP_REMOVED lines=13> */
[----:B------:R-:W4:Y:S04]  /*c020*/  LDL.LU R149, [R1+0x694] ;  /* 0x0006940001957983 */ /* 0x000f280000300800 */
[----:B------:R-:W3:Y:S04]  /*c030*/  LDL.LU R150, [R1+0x690] ;  /* 0x0006900001967983 */ /* 0x000ee80000300800 */
[----:B------:R-:W3:Y:S01]  /*c040*/  LDL.LU R151, [R1+0x68c] ;  /* 0x00068c0001977983 */ /* 0x000ee20000300800 */
[----:B------:R-:W-:Y:S01]  /*c050*/  F2FP.BF16.F32.PACK_AB R41, R43, R42 ;  /* 0x0000002a2b29723e */ /* 0x000fe200000010ff */
[----:B------:R-:W-:Y:S01]  /*c060*/  IMAD.MOV.U32 R31, RZ, RZ, R3 ;  /* 0x000000ffff1f7224 */ /* 0x000fe200078e0003 */
[----:B------:R-:W-:Y:S01]  /*c070*/  F2FP.BF16.F32.PACK_AB R42, R45, R44 ;  /* 0x0000002c2d2a723e */ /* 0x000fe200000010ff */
[----:B------:R-:W3:Y:S01]  /*c080*/  LDL.LU R3, [R1+0x688] ;  /* 0x0006880001037983 */ /* 0x000ee20000300800 */
[----:B------:R-:W-:-:S02]  /*c090*/  F2FP.BF16.F32.PACK_AB R43, R47, R46 ;  /* 0x0000002e2f2b723e */ /* 0x000fc400000010ff */
[----:B------:R-:W-:Y:S01]  /*c0a0*/  F2FP.BF16.F32.PACK_AB R49, R51, R50 ;  /* 0x000000323331723e */ /* 0x000fe200000010ff */
[----:B------:R-:W3:Y:S01]  /*c0b0*/  LDL.LU R44, [R1+0x470] ;  /* 0x00047000012c7983 */ /* 0x000ee20000300800 */
[----:B------:R-:W-:Y:S01]  /*c0c0*/  F2FP.BF16.F32.PACK_AB R50, R53, R52 ;  /* 0x000000343532723e */ /* 0x000fe200000010ff */
[----:B--2---:R-:W-:Y:S02]  /*c0d0*/  IMAD.MOV.U32 R45, RZ, RZ, R148 ;  /* 0x000000ffff2d7224 */ /* 0x004fe400078e0094 */
[----:B------:R-:W2:Y:S01]  /*c0e0*/  LDL.LU R148, [R1+0x684] ;  /* 0x0006840001947983 */ /* 0x000ea20000300800 */
[----:B----4-:R-:W-:-:S03]  /*c0f0*/  IMAD.MOV.U32 R46, RZ, RZ, R149 ;  /* 0x000000ffff2e7224 */ /* 0x010fc600078e0095 */
[----:B------:R-:W4:Y:S01]  /*c100*/  LDL.LU R149, [R1+0x680] ;  /* 0x0006800001957983 */ /* 0x000f220000300800 */
[----:B---3--:R-:W-:-:S03]  /*c110*/  IMAD.MOV.U32 R47, RZ, RZ, R150 ;  /* 0x000000ffff2f7224 */ /* 0x008fc600078e0096 */
[----:B------:R-:W3:Y:S01]  /*c120*/  LDL.LU R150, [R1+0x67c] ;  /* 0x00067c0001967983 */ /* 0x000ee20000300800 */
[----:B------:R-:W-:-:S03]  /*c130*/  IMAD.MOV.U32 R52, RZ, RZ, R151 ;  /* 0x000000ffff347224 */ /* 0x000fc600078e0097 */
[----:B------:R-:W3:Y:S01]  /*c140*/  LDL.LU R151, [R1+0x678] ;  /* 0x0006780001977983 */ /* 0x000ee20000300800 */
[----:B------:R-:W-:Y:S02]  /*c150*/  F2FP.BF16.F32.PACK_AB R51, R55, R54 ;  /* 0x000000363733723e */ /* 0x000fe400000010ff */
[----:B------:R-:W-:Y:S01]  /*c160*/  F2FP.BF16.F32.PACK_AB R57, R59, R58 ;  /* 0x0000003a3b39723e */ /* 0x000fe200000010ff */
[----:B------:R-:W3:Y:S01]  /*c170*/  LDL.LU R53, [R1+0x604] ;  /* 0x0006040001357983 */ /* 0x000ee20000300800 */
[----:B------:R-:W-:-:S03]  /*c180*/  F2FP.BF16.F32.PACK_AB R58, R61, R60 ;  /* 0x0000003c3d3a723e */ /* 0x000fc600000010ff */
[----:B------:R-:W3:Y:S01]  /*c190*/  LDL.LU R54, [R1+0x608] ;  /* 0x0006080001367983 */ /* 0x000ee20000300800 */
[----:B------:R-:W-:Y:S02]  /*c1a0*/  F2FP.BF16.F32.PACK_AB R59, R63, R62 ;  /* 0x0000003e3f3b723e */ /* 0x000fe400000010ff */
[----:B------:R-:W-:Y:S02]  /*c1b0*/  F2FP.BF16.F32.PACK_AB R33, R35, R34 ;  /* 0x000000222321723e */ /* 0x000fe400000010ff */
[----:B------:R-:W-:Y:S02]  /*c1c0*/  F2FP.BF16.F32.PACK_AB R34, R37, R36 ;  /* 0x000000242522723e */ /* 0x000fe400000010ff */
[----:B------:R-:W-:Y:S02]  /*c1d0*/  R2UR UR5, R0 ;  /* 0x00000000000572ca */ /* 0x000fe400000e0000 */
[----:B------:R-:W1:Y:S01]  /*c1e0*/  S2R R0, SR_TID.X ;  /* 0x0000000000007919 */ /* 0x000e620000002100 */
[----:B--2---:R-:W-:-:S02]  /*c1f0*/  IMAD.MOV.U32 R55, RZ, RZ, R148 ;  /* 0x000000ffff377224 */ /* 0x004fc400078e0094 */
[----:B------:R-:W2:Y:S01]  /*c200*/  LDL.LU R148, [R1+0x674] ;  /* 0x0006740001947983 */ /* 0x000ea20000300800 */
[----:B----4-:R-:W-:-:S03]  /*c210*/  IMAD.MOV.U32 R60, RZ, RZ, R149 ;  /* 0x000000ffff3c7224 */ /* 0x010fc600078e0095 */
[----:B------:R-:W2:Y:S01]  /*c220*/  LDL.LU R149, [R1+0x670] ;  /* 0x0006700001957983 */ /* 0x000ea20000300800 */
[----:B---3--:R-:W-:-:S03]  /*c230*/  IMAD.MOV.U32 R61, RZ, RZ, R150 ;  /* 0x000000ffff3d7224 */ /* 0x008fc600078e0096 */
[----:B------:R-:W3:Y:S01]  /*c240*/  LDL.LU R150, [R1+0x66c] ;  /* 0x00066c0001967983 */ /* 0x000ee20000300800 */
[----:B------:R-:W-:-:S03]  /*c250*/  IMAD.MOV.U32 R62, RZ, RZ, R151 ;  /* 0x000000ffff3e7224 */ /* 0x000fc600078e0097 */
[----:B------:R-:W3:Y:S04]  /*c260*/  LDL.LU R151, [R1+0x668] ;  /* 0x0006680001977983 */ /* 0x000ee80000300800 */
[----:B------:R-:W4:Y:S04]  /*c270*/  LDL.LU R63, [R1+0x64c] ;  /* 0x00064c00013f7983 */ /* 0x000f280000300800 */
[----:B------:R-:W2:Y:S04]  /*c280*/  LDL.LU R36, [R1+0x430] ;  /* 0x0004300001247983 */ /* 0x000ea80000300800 */
[----:B------:R-:W2:Y:S01]  /*c290*/  LDL.LU R37, [R1+0x434] ;  /* 0x0004340001257983 */ /* 0x000ea20000300800 */
[----:B-1----:R-:W-:-:S05]  /*c2a0*/  IMAD.SHL.U32 R0, R0, 0x40, RZ ;  /* 0x0000004000007824 */ /* 0x002fca00078e00ff */
[----:B------:R-:W-:Y:S02]  /*c2b0*/  LOP3.LUT R252, R252, 0x1800, R0, 0xf8, !PT ;  /* 0x00001800fcfc7812 */ /* 0x000fe400078ef800 */
[----:B------:R-:W1:Y:S01]  /*c2c0*/  S2R R0, SR_TID.X ;  /* 0x0000000000007919 */ /* 0x000e620000002100 */
[----:B------:R-:W-:Y:S01]  /*c2d0*/  F2FP.BF16.F32.PACK_AB R35, R39, R38 ;  /* 0x000000262723723e */ /* 0x000fe200000010ff */
[----:B------:R-:W-:Y:S02]  /*c2e0*/  IMAD.MOV.U32 R39, RZ, RZ, R2 ;  /* 0x000000ffff277224 */ /* 0x000fe400078e0002 */
[----:B------:R-:W-:Y:S01]  /*c2f0*/  IMAD.U32 R2, RZ, RZ, UR4 ;  /* 0x00000004ff027e24 */ /* 0x000fe2000f8e00ff */
[----:B------:R-:W-:-:S04]  /*c300*/  F2FP.BF16.F32.PACK_AB R120, R121, R120 ;  /* 0x000000787978723e */ /* 0x000fc800000010ff */
[----:B------:R-:W-:Y:S02]  /*c310*/  @P0 R2UR UR8, R2 ;  /* 0x00000000020802ca */ /* 0x000fe400000e0000 */
[----:B------:R-:W-:Y:S02]  /*c320*/  LOP3.LUT R2, R252, 0x20, RZ, 0x3c, !PT ;  /* 0x00000020fc027812 */ /* 0x000fe400078e3cff */
[----:B-1----:R-:W-:-:S04]  /*c330*/  SHF.R.U32.HI R0, RZ, 0x5, R0 ;  /* 0x00000005ff007819 */ /* 0x002fc80000011600 */
[----:B------:R-:W-:-:S04]  /*c340*/  LOP3.LUT R0, R0, 0x3, RZ, 0xc0, !PT ;  /* 0x0000000300007812 */ /* 0x000fc800078ec0ff */
[----:B------:R-:W-:Y:S01]  /*c350*/  R2UR UR4, R0 ;  /* 0x00000000000472ca */ /* 0x000fe200000e0000 */
[----:B------:R-:W-:-:S05]  /*c360*/  VIADD R0, R252, UR60 ;  /* 0x0000003cfc007c36 */ /* 0x000fca0008000000 */
[----:B------:R-:W-:Y:S04]  /*c370*/  STSM.16.M88.4 [R0], R100 ;  /* 0x0000006400007844 */ /* 0x000fe80000000200 */
[----:B------:R-:W-:Y:S04]  /*c380*/  STSM.16.M88.4 [R0+0x8000], R92 ;  /* 0x0080005c00007844 */ /* 0x000fe80000000200 */
[----:B------:R-:W-:Y:S04]  /*c390*/  STSM.16.M88.4 [R0+0x10000], R84 ;  /* 0x0100005400007844 */ /* 0x000fe80000000200 */
[----:B------:R-:W-:Y:S04]  /*c3a0*/  STSM.16.M88.4 [R0+0x18000], R76 ;  /* 0x0180004c00007844 */ /* 0x000fe80000000200 */
[----:B------:R-:W-:Y:S04]  /*c3b0*/  STSM.16.M88.4 [R0+0x2000], R68 ;  /* 0x0020004400007844 */ /* 0x000fe80000000200 */
[----:B------:R-:W-:Y:S01]  /*c3c0*/  STSM.16.M88.4 [R0+0xa000], R232 ;  /* 0x00a000e800007844 */ /* 0x000fe20000000200 */
[----:B------:R-:W-:-:S03]  /*c3d0*/  F2FP.BF16.F32.PACK_AB R121, R123, R122 ;  /* 0x0000007a7b79723e */ /* 0x000fc600000010ff */
[----:B------:R-:W-:Y:S01]  /*c3e0*/  STSM.16.M88.4 [R0+0x12000], R200 ;  /* 0x012000c800007844 */ /* 0x000fe20000000200 */
[----:B------:R-:W-:-:S03]  /*c3f0*/  F2FP.BF16.F32.PACK_AB R122, R125, R124 ;  /* 0x0000007c7d7a723e */ /* 0x000fc600000010ff */
[----:B------:R-:W-:Y:S01]  /*c400*/  STSM.16.M88.4 [R0+0x1a000], R168 ;  /* 0x01a000a800007844 */ /* 0x000fe20000000200 */
[----:B------:R-:W-:-:S03]  /*c410*/  F2FP.BF16.F32.PACK_AB R123, R127, R126 ;  /* 0x0000007e7f7b723e */ /* 0x000fc600000010ff */
[----:B------:R-:W-:Y:S01]  /*c420*/  STSM.16.M88.4 [R0+0x4000], R8 ;  /* 0x0040000800007844 */ /* 0x000fe20000000200 */
[----:B------:R-:W-:-:S03]  /*c430*/  VIADD R2, R2, UR60 ;  /* 0x0000003c02027c36 */ /* 0x000fc60008000000 */
[----:B------:R-:W-:Y:S04]  /*c440*/  STSM.16.M88.4 [R0+0xc000], R156 ;  /* 0x00c0009c00007844 */ /* 0x000fe80000000200 */
[----:B------:R-:W-:Y:S04]  /*c450*/  STSM.16.M88.4 [R0+0x14000], R188 ;  /* 0x014000bc00007844 */ /* 0x000fe80000000200 */
[----:B------:R-:W-:Y:S04]  /*c460*/  STSM.16.M88.4 [R0+0x1c000], R220 ;  /* 0x01c000dc00007844 */ /* 0x000fe80000000200 */
[----:B------:R-:W-:Y:S04]  /*c470*/  STSM.16.M88.4 [R0+0x6000], R24 ;  /* 0x0060001800007844 */ /* 0x000fe80000000200 */
[----:B------:R-:W-:Y:S04]  /*c480*/  STSM.16.M88.4 [R0+0xe000], R56 ;  /* 0x00e0003800007844 */ /* 0x000fe80000000200 */
[----:B------:R-:W-:Y:S04]  /*c490*/  STSM.16.M88.4 [R0+0x16000], R88 ;  /* 0x0160005800007844 */ /* 0x000fe80000000200 */
[----:B------:R-:W-:Y:S01]  /*c4a0*/  STSM.16.M88.4 [R0+0x1e000], R120 ;  /* 0x01e0007800007844 */ /* 0x000fe20000000200 */
[----:B------:R-:W-:-:S03]  /*c4b0*/  IMAD.MOV.U32 R38, RZ, RZ, R3 ;  /* 0x000000ffff267224 */ /* 0x000fc600078e0003 */
[----:B----4-:R1:W-:Y:S04]  /*c4c0*/  STSM.16.M88.4 [R2], R60 ;  /* 0x0000003c02007844 */ /* 0x0103e80000000200 */
[----:B------:R-:W-:Y:S04]  /*c4d0*/  STSM.16.M88.4 [R2+0x8000], R52 ;  /* 0x0080003402007844 */ /* 0x000fe80000000200 */
[----:B-1----:R-:W4:Y:S04]  /*c4e0*/  LDL.LU R60, [R1+0x420] ;  /* 0x00042000013c7983 */ /* 0x002f280000300800 */
        /* <DEDUP_REMOVED lines=12> */
[----:B------:R-:W-:Y:S04]  /*c5b0*/  STSM.16.M88.4 [R2+0x10000], R44 ;  /* 0x0100002c02007844 */ /* 0x000fe80000000200 */
[----:B------:R-:W4:Y:S04]  /*c5c0*/  LDL.LU R77, [R1+0x4a4] ;  /* 0x0004a400014d7983 */ /* 0x000f280000300800 */
[----:B--2---:R-:W-:Y:S04]  /*c5d0*/  STSM.16.M88.4 [R2+0x18000], R36 ;  /* 0x0180002402007844 */ /* 0x004fe80000000200 */
[----:B------:R-:W2:Y:S04]  /*c5e0*/  LDL.LU R78, [R1+0x4a8] ;  /* 0x0004a800014e7983 */ /* 0x000ea80000300800 */
[----:B------:R1:W-:Y:S04]  /*c5f0*/  STSM.16.M88.4 [R2+0x2000], R28 ;  /* 0x0020001c02007844 */ /* 0x0003e80000000200 */
[----:B------:R-:W2:Y:S04]  /*c600*/  LDL.LU R79, [R1+0x4ac] ;  /* 0x0004ac00014f7983 */ /* 0x000ea80000300800 */
[----:B-1----:R-:W2:Y:S04]  /*c610*/  LDL.LU R28, [R1+0x410] ;  /* 0x00041000011c7983 */ /* 0x002ea80000300800 */
        /* <DEDUP_REMOVED lines=15> */
[----:B------:R-:W-:-:S03]  /*c710*/  IMAD.U32 R3, RZ, RZ, UR5 ;  /* 0x00000005ff037e24 */ /* 0x000fc6000f8e00ff */
[----:B------:R-:W-:Y:S02]  /*c720*/  STSM.16.M88.4 [R2+0xa000], R224 ;  /* 0x00a000e002007844 */ /* 0x000fe40000000200 */
[----:B------:R-:W-:Y:S02]  /*c730*/  @P0 R2UR UR9, R3 ;  /* 0x00000000030902ca */ /* 0x000fe400000e0000 */
[----:B------:R-:W-:Y:S01]  /*c740*/  STSM.16.M88.4 [R2+0x12000], R192 ;  /* 0x012000c002007844 */ /* 0x000fe20000000200 */
[----:B------:R-:W-:Y:S02]  /*c750*/  LOP3.LUT R3, R252, 0x40, RZ, 0x3c, !PT ;  /* 0x00000040fc037812 */ /* 0x000fe400078e3cff */
[----:B------:R-:W-:Y:S01]  /*c760*/  F2FP.BF16.F32.PACK_AB R128, R129, R128 ;  /* 0x000000808180723e */ /* 0x000fe200000010ff */
[----:B------:R-:W-:Y:S01]  /*c770*/  STSM.16.M88.4 [R2+0x1a000], R160 ;  /* 0x01a000a002007844 */ /* 0x000fe20000000200 */
[----:B------:R-:W-:-:S03]  /*c780*/  F2FP.BF16.F32.PACK_AB R129, R131, R130 ;  /* 0x000000828381723e */ /* 0x000fc600000010ff */
[----:B------:R-:W-:Y:S01]  /*c790*/  STSM.16.M88.4 [R2+0x4000], R4 ;  /* 0x0040000402007844 */ /* 0x000fe20000000200 */
[----:B------:R-:W-:Y:S01]  /*c7a0*/  F2FP.BF16.F32.PACK_AB R130, R133, R132 ;  /* 0x000000848582723e */ /* 0x000fe200000010ff */
[----:B------:R-:W-:Y:S01]  /*c7b0*/  VIADD R3, R3, UR60 ;  /* 0x0000003c03037c36 */ /* 0x000fe20008000000 */
[----:B------:R-:W-:Y:S01]  /*c7c0*/  F2FP.BF16.F32.PACK_AB R131, R135, R134 ;  /* 0x000000868783723e */ /* 0x000fe200000010ff */
[----:B------:R-:W-:Y:S04]  /*c7d0*/  STSM.16.M88.4 [R2+0xc000], R164 ;  /* 0x00c000a402007844 */ /* 0x000fe80000000200 */
[----:B------:R-:W-:Y:S04]  /*c7e0*/  STSM.16.M88.4 [R2+0x14000], R196 ;  /* 0x014000c402007844 */ /* 0x000fe80000000200 */
[----:B------:R-:W-:Y:S04]  /*c7f0*/  STSM.16.M88.4 [R2+0x1c000], R228 ;  /* 0x01c000e402007844 */ /* 0x000fe80000000200 */
[----:B------:R-:W-:Y:S04]  /*c800*/  STSM.16.M88.4 [R2+0x6000], R32 ;  /* 0x0060002002007844 */ /* 0x000fe80000000200 */
[----:B------:R-:W-:Y:S04]  /*c810*/  STSM.16.M88.4 [R2+0xe000], R64 ;  /* 0x00e0004002007844 */ /* 0x000fe80000000200 */
[----:B------:R-:W-:Y:S04]  /*c820*/  STSM.16.M88.4 [R2+0x16000], R96 ;  /* 0x0160006002007844 */ /* 0x000fe80000000200 */
[----:B------:R-:W-:Y:S01]  /*c830*/  STSM.16.M88.4 [R2+0x1e000], R128 ;  /* 0x01e0008002007844 */ /* 0x000fe20000000200 */
[----:B------:R-:W-:-:S02]  /*c840*/  LOP3.LUT R252, R252, 0x60, RZ, 0x3c, !PT ;  /* 0x00000060fcfc7812 */ /* 0x000fc400078e3cff */
[----:B------:R-:W-:Y:S02]  /*c850*/  F2FP.BF16.F32.PACK_AB R104, R105, R104 ;  /* 0x000000686968723e */ /* 0x000fe400000010ff */
[----:B------:R-:W-:Y:S02]  /*c860*/  F2FP.BF16.F32.PACK_AB R105, R107, R106 ;  /* 0x0000006a6b69723e */ /* 0x000fe400000010ff */
[----:B------:R-:W-:Y:S02]  /*c870*/  F2FP.BF16.F32.PACK_AB R136, R137, R136 ;  /* 0x000000888988723e */ /* 0x000fe400000010ff */
[----:B------:R-:W-:Y:S02]  /*c880*/  F2FP.BF16.F32.PACK_AB R106, R109, R108 ;  /* 0x0000006c6d6a723e */ /* 0x000fe400000010ff */
[----:B------:R-:W-:Y:S02]  /*c890*/  F2FP.BF16.F32.PACK_AB R107, R111, R110 ;  /* 0x0000006e6f6b723e */ /* 0x000fe400000010ff */
[----:B------:R-:W-:Y:S01]  /*c8a0*/  F2FP.BF16.F32.PACK_AB R137, R139, R138 ;  /* 0x0000008a8b89723e */ /* 0x000fe200000010ff */
[----:B------:R-:W-:Y:S01]  /*c8b0*/  VIADD R252, R252, UR60 ;  /* 0x0000003cfcfc7c36 */ /* 0x000fe20008000000 */
        /* <DEDUP_REMOVED lines=9> */
[----:B---3--:R-:W-:Y:S01]  /*c950*/  F2FP.BF16.F32.PACK_AB R147, R151, R150 ;  /* 0x000000969793723e */ /* 0x008fe200000010ff */
[----:B------:R-:W-:Y:S02]  /*c960*/  ULEA UR5, UR4, UR39, 0x6 ;  /* 0x0000002704057291 */ /* 0x000fe4000f8e303f */
[----:B------:R-:W-:Y:S01]  /*c970*/  ULEA UR4, UR4, UR60, 0xf ;  /* 0x0000003c04047291 */ /* 0x000fe2000f8e783f */
[----:B------:R-:W-:Y:S01]  /*c980*/  UMOV UR6, UR35 ;  /* 0x0000002300067c82 */ /* 0x000fe20008000000 */
[----:B----4-:R-:W-:Y:S04]  /*c990*/  STSM.16.M88.4 [R3], R84 ;  /* 0x0000005403007844 */ /* 0x010fe80000000200 */
[----:B--2---:R-:W-:Y:S04]  /*c9a0*/  STSM.16.M88.4 [R3+0x8000], R76 ;  /* 0x0080004c03007844 */ /* 0x004fe80000000200 */
[----:B------:R-:W-:Y:S04]  /*c9b0*/  STSM.16.M88.4 [R3+0x10000], R68 ;  /* 0x0100004403007844 */ /* 0x000fe80000000200 */
        /* <DEDUP_REMOVED lines=13> */
[----:B------:R-:W-:Y:S04]  /*ca90*/  STSM.16.M88.4 [R252], R52 ;  /* 0x00000034fc007844 */ /* 0x000fe80000000200 */
        /* <DEDUP_REMOVED lines=14> */
[----:B------:R-:W-:Y:S01]  /*cb80*/  STSM.16.M88.4 [R252+0x1e000], R144 ;  /* 0x01e00090fc007844 */ /* 0x000fe20000000200 */
[----:B------:R1:W-:Y:S06]  /*cb90*/  MEMBAR.ALL.CTA ;  /* 0x0000000000007992 */ /* 0x0003ec0000008000 */
[----:B-1----:R-:W1:Y:S02]  /*cba0*/  FENCE.VIEW.ASYNC.S ;  /* 0x00000000000073c6 */ /* 0x002e640000000000 */
[----:B-1----:R-:W-:Y:S06]  /*cbb0*/  BAR.SYNC.DEFER_BLOCKING 0x0 ;  /* 0x0000000000007b1d */ /* 0x002fec0000010000 */
[----:B------:R1:W-:Y:S01]  /*cbc0*/  UTMASTG.2D [UR4], [UR8] ;  /* 0x00000004080073b5 */ /* 0x0003e20008008000 */
[----:B------:R0:W-:Y:S01]  /*cbd0*/  UTMACMDFLUSH ;  /* 0x00000000000079b7 */ /* 0x0001e20000000000 */
[----:B------:R-:W-:-:S04]  /*cbe0*/  DEPBAR.LE SB0, 0x0 ;  /* 0x000080000000791a */ /* 0x000fc80000000000 */
[----:B------:R-:W-:Y:S06]  /*cbf0*/  BAR.SYNC.DEFER_BLOCKING 0x0 ;  /* 0x0000000000007b1d */ /* 0x000fec0000010000 */
[----:B-1----:R-:W-:Y:S05]  /*cc00*/  EXIT ;  /* 0x000000000000794d */ /* 0x002fea0003800000 */
.L_x_48:
[----:B------:R-:W1:Y:S02]  /*cc10*/  SYNCS.PHASECHK.TRANS64.TRYWAIT P0, [UR60+0x20000], R2 ;  /* 0x02000002ff0075a7 */ /* 0x000e64000800017c */
[----:B-1----:R-:W-:Y:S05]  /*cc20*/  @!P0 BRA `(.L_x_48) ;  /* 0xfffffffc00f88947 */ /* 0x002fea000383ffff */
[----:B------:R-:W-:Y:S05]  /*cc30*/  BRA `(.L_x_50) ;  /* 0xffffff8400807947 */ /* 0x000fea000383ffff */
.L_x_51:
[----:B------:R-:W-:-:S00]  /*cc40*/  BRA `(.L_x_51) ;  /* 0xfffffffc00fc7947 */ /* 0x000fc0000383ffff */
[----:B------:R-:W-:-:S00]  /*cc50*/  NOP ;  /* 0x0000000000007918 */ /* 0x000fc00000000000 */
        /* <DEDUP_REMOVED lines=10> */
.L_x_52:


//--------------------- .nv.shared.gluon_wgmma    --------------------------
	.section	.nv.shared.gluon_wgmma,"aw",@nobits
	.sectionflags	@""
	.align	16
	.zero		1024


//--------------------- .nv.shared.reserved.0     --------------------------
	.section	.nv.shared.reserved.0,"aw",@nobits
	.weak		__nv_reservedSMEM_offset_0_alias
	.size		__nv_reservedSMEM_offset_0_alias, 0, 0
	.other		__nv_reservedSMEM_offset_0_alias,@"STO_CUDA_RESERVED_SHARED STV_DEFAULT"
__nv_reservedSMEM_offset_0_alias:
	.zero		0


//--------------------- .nv.constant0.gluon_wgmma --------------------------
	.section	.nv.constant0.gluon_wgmma,"a",@progbits
	.sectionflags	@""
	.align	4
.nv.constant0.gluon_wgmma:
	.zero		608


//--------------------- SYMBOLS --------------------------

	.type		.nv.reservedSmem.offset0,@object
	.size		.nv.reservedSmem.offset0,0x4
